//
// Generated by NVIDIA NVVM Compiler
//
// Compiler Build ID: CL-36424714
// Cuda compilation tools, release 13.0, V13.0.88
// Based on NVVM 20.0.0
//

.version 9.0
.target sm_100
.address_size 64

	// .globl	_Z16sgpu_cuda_kerneliiPjS_S_S_i
// _ZZ16sgpu_cuda_kerneliiPjS_S_S_iE4down has been demoted
// _ZZ16sgpu_cuda_kerneliiPjS_S_S_iE4left has been demoted
// _ZZ16sgpu_cuda_kerneliiPjS_S_S_iE5right has been demoted
// _ZZ16sgpu_cuda_kerneliiPjS_S_S_iE6bitmap has been demoted
// _ZZ16sgpu_cuda_kerneliiPjS_S_S_iE3sum has been demoted

.visible .entry _Z16sgpu_cuda_kerneliiPjS_S_S_i(
	.param .u32 _Z16sgpu_cuda_kerneliiPjS_S_S_i_param_0,
	.param .u32 _Z16sgpu_cuda_kerneliiPjS_S_S_i_param_1,
	.param .u64 .ptr .align 1 _Z16sgpu_cuda_kerneliiPjS_S_S_i_param_2,
	.param .u64 .ptr .align 1 _Z16sgpu_cuda_kerneliiPjS_S_S_i_param_3,
	.param .u64 .ptr .align 1 _Z16sgpu_cuda_kerneliiPjS_S_S_i_param_4,
	.param .u64 .ptr .align 1 _Z16sgpu_cuda_kerneliiPjS_S_S_i_param_5,
	.param .u32 _Z16sgpu_cuda_kerneliiPjS_S_S_i_param_6
)
{
	.reg .pred 	%p<14>;
	.reg .b32 	%r<89>;
	.reg .b64 	%rd<15>;
	// demoted variable
	.shared .align 4 .b8 _ZZ16sgpu_cuda_kerneliiPjS_S_S_iE4down[3840];
	// demoted variable
	.shared .align 4 .b8 _ZZ16sgpu_cuda_kerneliiPjS_S_S_iE4left[3840];
	// demoted variable
	.shared .align 4 .b8 _ZZ16sgpu_cuda_kerneliiPjS_S_S_iE5right[3840];
	// demoted variable
	.shared .align 4 .b8 _ZZ16sgpu_cuda_kerneliiPjS_S_S_iE6bitmap[3840];
	// demoted variable
	.shared .align 4 .b8 _ZZ16sgpu_cuda_kerneliiPjS_S_S_iE3sum[384];
	ld.param.u32 	%r24, [_Z16sgpu_cuda_kerneliiPjS_S_S_i_param_0];
	ld.param.u32 	%r23, [_Z16sgpu_cuda_kerneliiPjS_S_S_i_param_1];
	ld.param.u64 	%rd1, [_Z16sgpu_cuda_kerneliiPjS_S_S_i_param_2];
	ld.param.u64 	%rd2, [_Z16sgpu_cuda_kerneliiPjS_S_S_i_param_3];
	ld.param.u64 	%rd3, [_Z16sgpu_cuda_kerneliiPjS_S_S_i_param_4];
	ld.param.u64 	%rd4, [_Z16sgpu_cuda_kerneliiPjS_S_S_i_param_5];
	ld.param.u32 	%r25, [_Z16sgpu_cuda_kerneliiPjS_S_S_i_param_6];
	mov.u32 	%r1, %tid.x;
	mov.u32 	%r2, %ctaid.x;
	mov.u32 	%r26, %ntid.x;
	mad.lo.s32 	%r3, %r2, %r26, %r1;
	mov.b32 	%r27, -1;
	shl.b32 	%r4, %r27, %r24;
	setp.ge.s32 	%p1, %r3, %r25;
	shl.b32 	%r28, %r1, 2;
	mov.u32 	%r29, _ZZ16sgpu_cuda_kerneliiPjS_S_S_iE3sum;
	add.s32 	%r5, %r29, %r28;
	@%p1 bra 	$L__BB0_11;
	cvta.to.global.u64 	%rd5, %rd1;
	cvta.to.global.u64 	%rd6, %rd2;
	cvta.to.global.u64 	%rd7, %rd3;
	mul.wide.s32 	%rd8, %r3, 4;
	add.s64 	%rd9, %rd5, %rd8;
	ld.global.u32 	%r32, [%rd9];
	mul.lo.s32 	%r33, %r1, 40;
	mov.u32 	%r34, _ZZ16sgpu_cuda_kerneliiPjS_S_S_iE4down;
	add.s32 	%r6, %r34, %r33;
	st.shared.u32 	[%r6], %r32;
	add.s64 	%rd10, %rd6, %rd8;
	ld.global.u32 	%r35, [%rd10];
	mov.u32 	%r36, _ZZ16sgpu_cuda_kerneliiPjS_S_S_iE4left;
	add.s32 	%r7, %r36, %r33;
	st.shared.u32 	[%r7], %r35;
	add.s64 	%rd11, %rd7, %rd8;
	ld.global.u32 	%r37, [%rd11];
	mov.u32 	%r38, _ZZ16sgpu_cuda_kerneliiPjS_S_S_iE5right;
	add.s32 	%r8, %r38, %r33;
	st.shared.u32 	[%r8], %r37;
	or.b32  	%r39, %r35, %r32;
	or.b32  	%r40, %r39, %r37;
	mov.u32 	%r41, _ZZ16sgpu_cuda_kerneliiPjS_S_S_iE6bitmap;
	add.s32 	%r9, %r41, %r33;
	st.shared.u32 	[%r9], %r40;
	not.b32 	%r10, %r4;
	mov.b32 	%r88, 0;
	mov.u32 	%r87, %r88;
$L__BB0_2:
	shl.b32 	%r42, %r88, 2;
	add.s32 	%r13, %r9, %r42;
	ld.shared.u32 	%r14, [%r13];
	or.b32  	%r43, %r14, %r4;
	setp.ne.s32 	%p2, %r43, -1;
	@%p2 bra 	$L__BB0_4;
	add.s32 	%r88, %r88, -1;
	bra.uni 	$L__BB0_9;
$L__BB0_4:
	add.s32 	%r44, %r14, 1;
	not.b32 	%r45, %r14;
	and.b32  	%r16, %r44, %r45;
	or.b32  	%r46, %r44, %r14;
	st.shared.u32 	[%r13], %r46;
	and.b32  	%r47, %r16, %r10;
	setp.eq.s32 	%p3, %r47, 0;
	@%p3 bra 	$L__BB0_8;
	add.s32 	%r17, %r88, 1;
	setp.ne.s32 	%p4, %r17, %r23;
	@%p4 bra 	$L__BB0_7;
	add.s32 	%r87, %r87, 1;
	add.s32 	%r88, %r88, -1;
	bra.uni 	$L__BB0_9;
$L__BB0_7:
	add.s32 	%r49, %r6, %r42;
	ld.shared.u32 	%r50, [%r49];
	or.b32  	%r51, %r50, %r16;
	st.shared.u32 	[%r49+4], %r51;
	add.s32 	%r52, %r7, %r42;
	ld.shared.u32 	%r53, [%r52];
	or.b32  	%r54, %r53, %r16;
	shl.b32 	%r55, %r54, 1;
	st.shared.u32 	[%r52+4], %r55;
	add.s32 	%r56, %r8, %r42;
	ld.shared.u32 	%r57, [%r56];
	or.b32  	%r58, %r57, %r16;
	shr.u32 	%r59, %r58, 1;
	st.shared.u32 	[%r56+4], %r59;
	or.b32  	%r60, %r51, %r55;
	or.b32  	%r61, %r60, %r59;
	st.shared.u32 	[%r13+4], %r61;
	mov.u32 	%r88, %r17;
	bra.uni 	$L__BB0_9;
$L__BB0_8:
	add.s32 	%r88, %r88, -1;
$L__BB0_9:
	setp.gt.s32 	%p5, %r88, -1;
	@%p5 bra 	$L__BB0_2;
	st.shared.u32 	[%r5], %r87;
	bra.uni 	$L__BB0_12;
$L__BB0_11:
	mov.b32 	%r30, 0;
	st.shared.u32 	[%r5], %r30;
$L__BB0_12:
	bar.sync 	0;
	and.b32  	%r62, %r1, 992;
	setp.ne.s32 	%p6, %r62, 0;
	@%p6 bra 	$L__BB0_14;
	ld.shared.u32 	%r63, [%r5+256];
	ld.shared.u32 	%r64, [%r5];
	add.s32 	%r65, %r64, %r63;
	st.shared.u32 	[%r5], %r65;
$L__BB0_14:
	bar.sync 	0;
	setp.gt.u32 	%p7, %r1, 31;
	@%p7 bra 	$L__BB0_16;
	ld.shared.u32 	%r66, [%r5+128];
	ld.shared.u32 	%r67, [%r5];
	add.s32 	%r68, %r67, %r66;
	st.shared.u32 	[%r5], %r68;
$L__BB0_16:
	bar.sync 	0;
	setp.gt.u32 	%p8, %r1, 15;
	@%p8 bra 	$L__BB0_18;
	ld.shared.u32 	%r69, [%r5+64];
	ld.shared.u32 	%r70, [%r5];
	add.s32 	%r71, %r70, %r69;
	st.shared.u32 	[%r5], %r71;
$L__BB0_18:
	bar.sync 	0;
	setp.gt.u32 	%p9, %r1, 7;
	@%p9 bra 	$L__BB0_20;
	ld.shared.u32 	%r72, [%r5+32];
	ld.shared.u32 	%r73, [%r5];
	add.s32 	%r74, %r73, %r72;
	st.shared.u32 	[%r5], %r74;
$L__BB0_20:
	bar.sync 	0;
	setp.gt.u32 	%p10, %r1, 3;
	@%p10 bra 	$L__BB0_22;
	ld.shared.u32 	%r75, [%r5+16];
	ld.shared.u32 	%r76, [%r5];
	add.s32 	%r77, %r76, %r75;
	st.shared.u32 	[%r5], %r77;
$L__BB0_22:
	bar.sync 	0;
	setp.gt.u32 	%p11, %r1, 1;
	@%p11 bra 	$L__BB0_24;
	ld.shared.u32 	%r78, [%r5+8];
	ld.shared.u32 	%r79, [%r5];
	add.s32 	%r80, %r79, %r78;
	st.shared.u32 	[%r5], %r80;
$L__BB0_24:
	bar.sync 	0;
	setp.ne.s32 	%p12, %r1, 0;
	@%p12 bra 	$L__BB0_26;
	ld.shared.u32 	%r81, [_ZZ16sgpu_cuda_kerneliiPjS_S_S_iE3sum+4];
	ld.shared.u32 	%r82, [_ZZ16sgpu_cuda_kerneliiPjS_S_S_iE3sum];
	add.s32 	%r83, %r82, %r81;
	st.shared.u32 	[_ZZ16sgpu_cuda_kerneliiPjS_S_S_iE3sum], %r83;
$L__BB0_26:
	setp.ne.s32 	%p13, %r1, 0;
	bar.sync 	0;
	@%p13 bra 	$L__BB0_28;
	ld.shared.u32 	%r84, [_ZZ16sgpu_cuda_kerneliiPjS_S_S_iE3sum];
	cvta.to.global.u64 	%rd12, %rd4;
	mul.wide.u32 	%rd13, %r2, 4;
	add.s64 	%rd14, %rd12, %rd13;
	st.global.u32 	[%rd14], %r84;
$L__BB0_28:
	ret;

}
	// .globl	_Z11nqueen_cudaPiS_S_S_S_S_Plllii
.visible .entry _Z11nqueen_cudaPiS_S_S_S_S_Plllii(
	.param .u64 .ptr .align 1 _Z11nqueen_cudaPiS_S_S_S_S_Plllii_param_0,
	.param .u64 .ptr .align 1 _Z11nqueen_cudaPiS_S_S_S_S_Plllii_param_1,
	.param .u64 .ptr .align 1 _Z11nqueen_cudaPiS_S_S_S_S_Plllii_param_2,
	.param .u64 .ptr .align 1 _Z11nqueen_cudaPiS_S_S_S_S_Plllii_param_3,
	.param .u64 .ptr .align 1 _Z11nqueen_cudaPiS_S_S_S_S_Plllii_param_4,
	.param .u64 .ptr .align 1 _Z11nqueen_cudaPiS_S_S_S_S_Plllii_param_5,
	.param .u64 .ptr .align 1 _Z11nqueen_cudaPiS_S_S_S_S_Plllii_param_6,
	.param .u64 _Z11nqueen_cudaPiS_S_S_S_S_Plllii_param_7,
	.param .u64 _Z11nqueen_cudaPiS_S_S_S_S_Plllii_param_8,
	.param .u32 _Z11nqueen_cudaPiS_S_S_S_S_Plllii_param_9,
	.param .u32 _Z11nqueen_cudaPiS_S_S_S_S_Plllii_param_10
)
{
	.reg .pred 	%p<186>;
	.reg .b32 	%r<1040>;
	.reg .b64 	%rd<612>;

	ld.param.u64 	%rd47, [_Z11nqueen_cudaPiS_S_S_S_S_Plllii_param_0];
	ld.param.u64 	%rd48, [_Z11nqueen_cudaPiS_S_S_S_S_Plllii_param_1];
	ld.param.u64 	%rd49, [_Z11nqueen_cudaPiS_S_S_S_S_Plllii_param_2];
	ld.param.u64 	%rd50, [_Z11nqueen_cudaPiS_S_S_S_S_Plllii_param_3];
	ld.param.u64 	%rd51, [_Z11nqueen_cudaPiS_S_S_S_S_Plllii_param_4];
	ld.param.u64 	%rd52, [_Z11nqueen_cudaPiS_S_S_S_S_Plllii_param_5];
	ld.param.u64 	%rd45, [_Z11nqueen_cudaPiS_S_S_S_S_Plllii_param_6];
	ld.param.u64 	%rd611, [_Z11nqueen_cudaPiS_S_S_S_S_Plllii_param_8];
	ld.param.u32 	%r1039, [_Z11nqueen_cudaPiS_S_S_S_S_Plllii_param_9];
	ld.param.u32 	%r187, [_Z11nqueen_cudaPiS_S_S_S_S_Plllii_param_10];
	cvta.to.global.u64 	%rd1, %rd49;
	cvta.to.global.u64 	%rd2, %rd48;
	cvta.to.global.u64 	%rd3, %rd52;
	cvta.to.global.u64 	%rd4, %rd51;
	cvta.to.global.u64 	%rd5, %rd50;
	cvta.to.global.u64 	%rd6, %rd47;
	add.s32 	%r1, %r187, -1;
	setp.lt.s32 	%p3, %r1039, 0;
	@%p3 bra 	$L__BB1_244;
	cvta.to.global.u64 	%rd7, %rd45;
	and.b32  	%r2, %r187, 15;
	add.s32 	%r3, %r2, -1;
	and.b32  	%r4, %r187, 7;
	add.s32 	%r5, %r4, -1;
	and.b32  	%r6, %r187, 2147483632;
	and.b32  	%r7, %r187, 3;
	neg.s32 	%r8, %r6;
$L__BB1_2:
	mov.u32 	%r9, %r1039;
	mul.wide.u32 	%rd53, %r9, 4;
	add.s64 	%rd9, %rd6, %rd53;
	ld.global.u32 	%r10, [%rd9];
	add.s32 	%r947, %r10, 1;
	setp.ge.s32 	%p4, %r947, %r187;
	@%p4 bra 	$L__BB1_240;
	sub.s32 	%r12, %r1, %r9;
$L__BB1_4:
	mul.wide.s32 	%rd54, %r947, 4;
	add.s64 	%rd10, %rd5, %rd54;
	ld.global.u32 	%r188, [%rd10];
	setp.ne.s32 	%p5, %r188, 0;
	@%p5 bra 	$L__BB1_239;
	add.s32 	%r189, %r12, %r947;
	mul.wide.s32 	%rd55, %r189, 4;
	add.s64 	%rd11, %rd4, %rd55;
	ld.global.u32 	%r190, [%rd11];
	setp.ne.s32 	%p6, %r190, 0;
	@%p6 bra 	$L__BB1_239;
	add.s32 	%r191, %r947, %r9;
	mul.wide.s32 	%rd56, %r191, 4;
	add.s64 	%rd12, %rd3, %rd56;
	ld.global.u32 	%r192, [%rd12];
	setp.ne.s32 	%p7, %r192, 0;
	@%p7 bra 	$L__BB1_239;
	setp.eq.s32 	%p10, %r10, -1;
	@%p10 bra 	$L__BB1_9;
	add.s32 	%r198, %r10, %r9;
	mul.wide.s32 	%rd63, %r198, 4;
	add.s64 	%rd64, %rd3, %rd63;
	mov.b32 	%r199, 0;
	st.global.u32 	[%rd64], %r199;
	ld.global.u32 	%r200, [%rd9];
	add.s32 	%r201, %r12, %r200;
	mul.wide.s32 	%rd65, %r201, 4;
	add.s64 	%rd66, %rd4, %rd65;
	st.global.u32 	[%rd66], %r199;
	ld.global.u32 	%r202, [%rd9];
	mul.wide.s32 	%rd67, %r202, 4;
	add.s64 	%rd68, %rd5, %rd67;
	st.global.u32 	[%rd68], %r199;
$L__BB1_9:
	st.global.u32 	[%rd9], %r947;
	mov.b32 	%r203, 1;
	st.global.u32 	[%rd12], %r203;
	st.global.u32 	[%rd11], %r203;
	st.global.u32 	[%rd10], %r203;
	add.s32 	%r1039, %r9, 1;
	setp.ne.s32 	%p11, %r1039, %r187;
	@%p11 bra 	$L__BB1_243;
	setp.lt.s32 	%p14, %r187, 1;
	mov.b64 	%rd610, 2;
	mov.pred 	%p185, -1;
	mov.pred 	%p184, 0;
	@%p14 bra 	$L__BB1_114;
	setp.lt.u32 	%p15, %r1, 15;
	mov.b32 	%r949, 0;
	@%p15 bra 	$L__BB1_14;
	add.s64 	%rd609, %rd6, 32;
	add.s64 	%rd608, %rd2, 32;
	mov.u32 	%r951, %r8;
$L__BB1_13:
	.pragma "nounroll";
	ld.global.u32 	%r205, [%rd609+-32];
	st.global.u32 	[%rd608+-32], %r205;
	ld.global.u32 	%r206, [%rd609+-28];
	st.global.u32 	[%rd608+-28], %r206;
	ld.global.u32 	%r207, [%rd609+-24];
	st.global.u32 	[%rd608+-24], %r207;
	ld.global.u32 	%r208, [%rd609+-20];
	st.global.u32 	[%rd608+-20], %r208;
	ld.global.u32 	%r209, [%rd609+-16];
	st.global.u32 	[%rd608+-16], %r209;
	ld.global.u32 	%r210, [%rd609+-12];
	st.global.u32 	[%rd608+-12], %r210;
	ld.global.u32 	%r211, [%rd609+-8];
	st.global.u32 	[%rd608+-8], %r211;
	ld.global.u32 	%r212, [%rd609+-4];
	st.global.u32 	[%rd608+-4], %r212;
	ld.global.u32 	%r213, [%rd609];
	st.global.u32 	[%rd608], %r213;
	ld.global.u32 	%r214, [%rd609+4];
	st.global.u32 	[%rd608+4], %r214;
	ld.global.u32 	%r215, [%rd609+8];
	st.global.u32 	[%rd608+8], %r215;
	ld.global.u32 	%r216, [%rd609+12];
	st.global.u32 	[%rd608+12], %r216;
	ld.global.u32 	%r217, [%rd609+16];
	st.global.u32 	[%rd608+16], %r217;
	ld.global.u32 	%r218, [%rd609+20];
	st.global.u32 	[%rd608+20], %r218;
	ld.global.u32 	%r219, [%rd609+24];
	st.global.u32 	[%rd608+24], %r219;
	ld.global.u32 	%r220, [%rd609+28];
	st.global.u32 	[%rd608+28], %r220;
	add.s32 	%r951, %r951, 16;
	add.s64 	%rd609, %rd609, 64;
	add.s64 	%rd608, %rd608, 64;
	setp.eq.s32 	%p16, %r951, 0;
	mov.u32 	%r949, %r6;
	@%p16 bra 	$L__BB1_14;
	bra.uni 	$L__BB1_13;
$L__BB1_14:
	setp.eq.s32 	%p17, %r2, 0;
	@%p17 bra 	$L__BB1_24;
	setp.lt.u32 	%p18, %r3, 7;
	@%p18 bra 	$L__BB1_17;
	mul.wide.u32 	%rd70, %r949, 4;
	add.s64 	%rd71, %rd6, %rd70;
	ld.global.u32 	%r221, [%rd71];
	add.s64 	%rd72, %rd2, %rd70;
	st.global.u32 	[%rd72], %r221;
	ld.global.u32 	%r222, [%rd71+4];
	st.global.u32 	[%rd72+4], %r222;
	ld.global.u32 	%r223, [%rd71+8];
	st.global.u32 	[%rd72+8], %r223;
	ld.global.u32 	%r224, [%rd71+12];
	st.global.u32 	[%rd72+12], %r224;
	ld.global.u32 	%r225, [%rd71+16];
	st.global.u32 	[%rd72+16], %r225;
	ld.global.u32 	%r226, [%rd71+20];
	st.global.u32 	[%rd72+20], %r226;
	ld.global.u32 	%r227, [%rd71+24];
	st.global.u32 	[%rd72+24], %r227;
	ld.global.u32 	%r228, [%rd71+28];
	st.global.u32 	[%rd72+28], %r228;
	add.s32 	%r949, %r949, 8;
$L__BB1_17:
	setp.eq.s32 	%p19, %r4, 0;
	@%p19 bra 	$L__BB1_24;
	setp.lt.u32 	%p20, %r5, 3;
	@%p20 bra 	$L__BB1_20;
	mul.wide.u32 	%rd73, %r949, 4;
	add.s64 	%rd74, %rd6, %rd73;
	ld.global.u32 	%r229, [%rd74];
	add.s64 	%rd75, %rd2, %rd73;
	st.global.u32 	[%rd75], %r229;
	ld.global.u32 	%r230, [%rd74+4];
	st.global.u32 	[%rd75+4], %r230;
	ld.global.u32 	%r231, [%rd74+8];
	st.global.u32 	[%rd75+8], %r231;
	ld.global.u32 	%r232, [%rd74+12];
	st.global.u32 	[%rd75+12], %r232;
	add.s32 	%r949, %r949, 4;
$L__BB1_20:
	setp.eq.s32 	%p21, %r7, 0;
	@%p21 bra 	$L__BB1_24;
	setp.eq.s32 	%p22, %r7, 1;
	mul.wide.u32 	%rd76, %r949, 4;
	add.s64 	%rd15, %rd6, %rd76;
	ld.global.u32 	%r233, [%rd15];
	add.s64 	%rd16, %rd2, %rd76;
	st.global.u32 	[%rd16], %r233;
	@%p22 bra 	$L__BB1_24;
	setp.eq.s32 	%p23, %r7, 2;
	ld.global.u32 	%r234, [%rd15+4];
	st.global.u32 	[%rd16+4], %r234;
	@%p23 bra 	$L__BB1_24;
	ld.global.u32 	%r235, [%rd15+8];
	st.global.u32 	[%rd16+8], %r235;
$L__BB1_24:
	mov.b32 	%r954, 0;
	mov.u32 	%r959, %r187;
	@%p15 bra 	$L__BB1_27;
	mov.b32 	%r958, 0;
	mov.u32 	%r959, %r187;
$L__BB1_26:
	.pragma "nounroll";
	mul.wide.s32 	%rd77, %r959, 4;
	add.s64 	%rd78, %rd2, %rd77;
	ld.global.u32 	%r238, [%rd78+-4];
	mul.wide.u32 	%rd79, %r958, 4;
	add.s64 	%rd80, %rd1, %rd79;
	st.global.u32 	[%rd80], %r238;
	ld.global.u32 	%r239, [%rd78+-8];
	st.global.u32 	[%rd80+4], %r239;
	ld.global.u32 	%r240, [%rd78+-12];
	st.global.u32 	[%rd80+8], %r240;
	ld.global.u32 	%r241, [%rd78+-16];
	st.global.u32 	[%rd80+12], %r241;
	ld.global.u32 	%r242, [%rd78+-20];
	st.global.u32 	[%rd80+16], %r242;
	ld.global.u32 	%r243, [%rd78+-24];
	st.global.u32 	[%rd80+20], %r243;
	ld.global.u32 	%r244, [%rd78+-28];
	st.global.u32 	[%rd80+24], %r244;
	ld.global.u32 	%r245, [%rd78+-32];
	st.global.u32 	[%rd80+28], %r245;
	ld.global.u32 	%r246, [%rd78+-36];
	st.global.u32 	[%rd80+32], %r246;
	ld.global.u32 	%r247, [%rd78+-40];
	st.global.u32 	[%rd80+36], %r247;
	ld.global.u32 	%r248, [%rd78+-44];
	st.global.u32 	[%rd80+40], %r248;
	ld.global.u32 	%r249, [%rd78+-48];
	st.global.u32 	[%rd80+44], %r249;
	ld.global.u32 	%r250, [%rd78+-52];
	st.global.u32 	[%rd80+48], %r250;
	ld.global.u32 	%r251, [%rd78+-56];
	st.global.u32 	[%rd80+52], %r251;
	ld.global.u32 	%r252, [%rd78+-60];
	st.global.u32 	[%rd80+56], %r252;
	add.s32 	%r959, %r959, -16;
	ld.global.u32 	%r253, [%rd78+-64];
	add.s32 	%r958, %r958, 16;
	st.global.u32 	[%rd80+60], %r253;
	setp.eq.s32 	%p25, %r958, %r6;
	mov.u32 	%r954, %r6;
	@%p25 bra 	$L__BB1_27;
	bra.uni 	$L__BB1_26;
$L__BB1_27:
	@%p17 bra 	$L__BB1_37;
	setp.lt.u32 	%p27, %r3, 7;
	@%p27 bra 	$L__BB1_30;
	mul.wide.s32 	%rd81, %r959, 4;
	add.s64 	%rd82, %rd2, %rd81;
	ld.global.u32 	%r254, [%rd82+-4];
	mul.wide.u32 	%rd83, %r954, 4;
	add.s64 	%rd84, %rd1, %rd83;
	st.global.u32 	[%rd84], %r254;
	ld.global.u32 	%r255, [%rd82+-8];
	st.global.u32 	[%rd84+4], %r255;
	ld.global.u32 	%r256, [%rd82+-12];
	st.global.u32 	[%rd84+8], %r256;
	ld.global.u32 	%r257, [%rd82+-16];
	st.global.u32 	[%rd84+12], %r257;
	ld.global.u32 	%r258, [%rd82+-20];
	st.global.u32 	[%rd84+16], %r258;
	ld.global.u32 	%r259, [%rd82+-24];
	st.global.u32 	[%rd84+20], %r259;
	ld.global.u32 	%r260, [%rd82+-28];
	st.global.u32 	[%rd84+24], %r260;
	add.s32 	%r959, %r959, -8;
	ld.global.u32 	%r261, [%rd82+-32];
	st.global.u32 	[%rd84+28], %r261;
	add.s32 	%r954, %r954, 8;
$L__BB1_30:
	setp.eq.s32 	%p28, %r4, 0;
	@%p28 bra 	$L__BB1_37;
	setp.lt.u32 	%p29, %r5, 3;
	@%p29 bra 	$L__BB1_33;
	mul.wide.s32 	%rd85, %r959, 4;
	add.s64 	%rd86, %rd2, %rd85;
	ld.global.u32 	%r262, [%rd86+-4];
	mul.wide.u32 	%rd87, %r954, 4;
	add.s64 	%rd88, %rd1, %rd87;
	st.global.u32 	[%rd88], %r262;
	ld.global.u32 	%r263, [%rd86+-8];
	st.global.u32 	[%rd88+4], %r263;
	ld.global.u32 	%r264, [%rd86+-12];
	st.global.u32 	[%rd88+8], %r264;
	add.s32 	%r959, %r959, -4;
	ld.global.u32 	%r265, [%rd86+-16];
	st.global.u32 	[%rd88+12], %r265;
	add.s32 	%r954, %r954, 4;
$L__BB1_33:
	setp.eq.s32 	%p30, %r7, 0;
	@%p30 bra 	$L__BB1_37;
	setp.eq.s32 	%p31, %r7, 1;
	mul.wide.s32 	%rd89, %r959, 4;
	add.s64 	%rd21, %rd2, %rd89;
	ld.global.u32 	%r266, [%rd21+-4];
	mul.wide.u32 	%rd90, %r954, 4;
	add.s64 	%rd22, %rd1, %rd90;
	st.global.u32 	[%rd22], %r266;
	@%p31 bra 	$L__BB1_37;
	setp.eq.s32 	%p32, %r7, 2;
	ld.global.u32 	%r267, [%rd21+-8];
	st.global.u32 	[%rd22+4], %r267;
	@%p32 bra 	$L__BB1_37;
	ld.global.u32 	%r268, [%rd21+-12];
	st.global.u32 	[%rd22+8], %r268;
$L__BB1_37:
	mov.b32 	%r961, 0;
	@%p15 bra 	$L__BB1_40;
	mov.b32 	%r963, 0;
$L__BB1_39:
	.pragma "nounroll";
	add.s32 	%r271, %r963, 1;
	mul.wide.u32 	%rd91, %r963, 4;
	add.s64 	%rd92, %rd1, %rd91;
	ld.global.u32 	%r272, [%rd92];
	mul.wide.s32 	%rd93, %r272, 4;
	add.s64 	%rd94, %rd2, %rd93;
	st.global.u32 	[%rd94], %r963;
	add.s32 	%r273, %r963, 2;
	ld.global.u32 	%r274, [%rd92+4];
	mul.wide.s32 	%rd95, %r274, 4;
	add.s64 	%rd96, %rd2, %rd95;
	st.global.u32 	[%rd96], %r271;
	add.s32 	%r275, %r963, 3;
	ld.global.u32 	%r276, [%rd92+8];
	mul.wide.s32 	%rd97, %r276, 4;
	add.s64 	%rd98, %rd2, %rd97;
	st.global.u32 	[%rd98], %r273;
	add.s32 	%r277, %r963, 4;
	ld.global.u32 	%r278, [%rd92+12];
	mul.wide.s32 	%rd99, %r278, 4;
	add.s64 	%rd100, %rd2, %rd99;
	st.global.u32 	[%rd100], %r275;
	add.s32 	%r279, %r963, 5;
	ld.global.u32 	%r280, [%rd92+16];
	mul.wide.s32 	%rd101, %r280, 4;
	add.s64 	%rd102, %rd2, %rd101;
	st.global.u32 	[%rd102], %r277;
	add.s32 	%r281, %r963, 6;
	ld.global.u32 	%r282, [%rd92+20];
	mul.wide.s32 	%rd103, %r282, 4;
	add.s64 	%rd104, %rd2, %rd103;
	st.global.u32 	[%rd104], %r279;
	add.s32 	%r283, %r963, 7;
	ld.global.u32 	%r284, [%rd92+24];
	mul.wide.s32 	%rd105, %r284, 4;
	add.s64 	%rd106, %rd2, %rd105;
	st.global.u32 	[%rd106], %r281;
	add.s32 	%r285, %r963, 8;
	ld.global.u32 	%r286, [%rd92+28];
	mul.wide.s32 	%rd107, %r286, 4;
	add.s64 	%rd108, %rd2, %rd107;
	st.global.u32 	[%rd108], %r283;
	add.s32 	%r287, %r963, 9;
	ld.global.u32 	%r288, [%rd92+32];
	mul.wide.s32 	%rd109, %r288, 4;
	add.s64 	%rd110, %rd2, %rd109;
	st.global.u32 	[%rd110], %r285;
	add.s32 	%r289, %r963, 10;
	ld.global.u32 	%r290, [%rd92+36];
	mul.wide.s32 	%rd111, %r290, 4;
	add.s64 	%rd112, %rd2, %rd111;
	st.global.u32 	[%rd112], %r287;
	add.s32 	%r291, %r963, 11;
	ld.global.u32 	%r292, [%rd92+40];
	mul.wide.s32 	%rd113, %r292, 4;
	add.s64 	%rd114, %rd2, %rd113;
	st.global.u32 	[%rd114], %r289;
	add.s32 	%r293, %r963, 12;
	ld.global.u32 	%r294, [%rd92+44];
	mul.wide.s32 	%rd115, %r294, 4;
	add.s64 	%rd116, %rd2, %rd115;
	st.global.u32 	[%rd116], %r291;
	add.s32 	%r295, %r963, 13;
	ld.global.u32 	%r296, [%rd92+48];
	mul.wide.s32 	%rd117, %r296, 4;
	add.s64 	%rd118, %rd2, %rd117;
	st.global.u32 	[%rd118], %r293;
	add.s32 	%r297, %r963, 14;
	ld.global.u32 	%r298, [%rd92+52];
	mul.wide.s32 	%rd119, %r298, 4;
	add.s64 	%rd120, %rd2, %rd119;
	st.global.u32 	[%rd120], %r295;
	add.s32 	%r299, %r963, 15;
	ld.global.u32 	%r300, [%rd92+56];
	mul.wide.s32 	%rd121, %r300, 4;
	add.s64 	%rd122, %rd2, %rd121;
	st.global.u32 	[%rd122], %r297;
	add.s32 	%r963, %r963, 16;
	ld.global.u32 	%r301, [%rd92+60];
	mul.wide.s32 	%rd123, %r301, 4;
	add.s64 	%rd124, %rd2, %rd123;
	st.global.u32 	[%rd124], %r299;
	setp.eq.s32 	%p34, %r963, %r6;
	mov.u32 	%r961, %r6;
	@%p34 bra 	$L__BB1_40;
	bra.uni 	$L__BB1_39;
$L__BB1_40:
	@%p17 bra 	$L__BB1_50;
	setp.lt.u32 	%p36, %r3, 7;
	@%p36 bra 	$L__BB1_43;
	add.s32 	%r302, %r961, 1;
	mul.wide.u32 	%rd125, %r961, 4;
	add.s64 	%rd126, %rd1, %rd125;
	ld.global.u32 	%r303, [%rd126];
	mul.wide.s32 	%rd127, %r303, 4;
	add.s64 	%rd128, %rd2, %rd127;
	st.global.u32 	[%rd128], %r961;
	add.s32 	%r304, %r961, 2;
	ld.global.u32 	%r305, [%rd126+4];
	mul.wide.s32 	%rd129, %r305, 4;
	add.s64 	%rd130, %rd2, %rd129;
	st.global.u32 	[%rd130], %r302;
	add.s32 	%r306, %r961, 3;
	ld.global.u32 	%r307, [%rd126+8];
	mul.wide.s32 	%rd131, %r307, 4;
	add.s64 	%rd132, %rd2, %rd131;
	st.global.u32 	[%rd132], %r304;
	add.s32 	%r308, %r961, 4;
	ld.global.u32 	%r309, [%rd126+12];
	mul.wide.s32 	%rd133, %r309, 4;
	add.s64 	%rd134, %rd2, %rd133;
	st.global.u32 	[%rd134], %r306;
	add.s32 	%r310, %r961, 5;
	ld.global.u32 	%r311, [%rd126+16];
	mul.wide.s32 	%rd135, %r311, 4;
	add.s64 	%rd136, %rd2, %rd135;
	st.global.u32 	[%rd136], %r308;
	add.s32 	%r312, %r961, 6;
	ld.global.u32 	%r313, [%rd126+20];
	mul.wide.s32 	%rd137, %r313, 4;
	add.s64 	%rd138, %rd2, %rd137;
	st.global.u32 	[%rd138], %r310;
	add.s32 	%r314, %r961, 7;
	ld.global.u32 	%r315, [%rd126+24];
	mul.wide.s32 	%rd139, %r315, 4;
	add.s64 	%rd140, %rd2, %rd139;
	st.global.u32 	[%rd140], %r312;
	ld.global.u32 	%r316, [%rd126+28];
	mul.wide.s32 	%rd141, %r316, 4;
	add.s64 	%rd142, %rd2, %rd141;
	st.global.u32 	[%rd142], %r314;
	add.s32 	%r961, %r961, 8;
$L__BB1_43:
	setp.eq.s32 	%p37, %r4, 0;
	@%p37 bra 	$L__BB1_50;
	setp.lt.u32 	%p38, %r5, 3;
	@%p38 bra 	$L__BB1_46;
	add.s32 	%r317, %r961, 1;
	mul.wide.u32 	%rd143, %r961, 4;
	add.s64 	%rd144, %rd1, %rd143;
	ld.global.u32 	%r318, [%rd144];
	mul.wide.s32 	%rd145, %r318, 4;
	add.s64 	%rd146, %rd2, %rd145;
	st.global.u32 	[%rd146], %r961;
	add.s32 	%r319, %r961, 2;
	ld.global.u32 	%r320, [%rd144+4];
	mul.wide.s32 	%rd147, %r320, 4;
	add.s64 	%rd148, %rd2, %rd147;
	st.global.u32 	[%rd148], %r317;
	add.s32 	%r321, %r961, 3;
	ld.global.u32 	%r322, [%rd144+8];
	mul.wide.s32 	%rd149, %r322, 4;
	add.s64 	%rd150, %rd2, %rd149;
	st.global.u32 	[%rd150], %r319;
	ld.global.u32 	%r323, [%rd144+12];
	mul.wide.s32 	%rd151, %r323, 4;
	add.s64 	%rd152, %rd2, %rd151;
	st.global.u32 	[%rd152], %r321;
	add.s32 	%r961, %r961, 4;
$L__BB1_46:
	setp.eq.s32 	%p39, %r7, 0;
	@%p39 bra 	$L__BB1_50;
	setp.eq.s32 	%p40, %r7, 1;
	mul.wide.u32 	%rd153, %r961, 4;
	add.s64 	%rd23, %rd1, %rd153;
	ld.global.u32 	%r324, [%rd23];
	mul.wide.s32 	%rd154, %r324, 4;
	add.s64 	%rd155, %rd2, %rd154;
	st.global.u32 	[%rd155], %r961;
	@%p40 bra 	$L__BB1_50;
	setp.eq.s32 	%p41, %r7, 2;
	add.s32 	%r325, %r961, 1;
	ld.global.u32 	%r326, [%rd23+4];
	mul.wide.s32 	%rd156, %r326, 4;
	add.s64 	%rd157, %rd2, %rd156;
	st.global.u32 	[%rd157], %r325;
	@%p41 bra 	$L__BB1_50;
	add.s32 	%r327, %r961, 2;
	ld.global.u32 	%r328, [%rd23+8];
	mul.wide.s32 	%rd158, %r328, 4;
	add.s64 	%rd159, %rd2, %rd158;
	st.global.u32 	[%rd159], %r327;
$L__BB1_50:
	mov.b32 	%r964, 0;
	bra.uni 	$L__BB1_52;
$L__BB1_51:
	add.s32 	%r964, %r964, 1;
	setp.eq.s32 	%p93, %r964, %r187;
	@%p93 bra 	$L__BB1_114;
$L__BB1_52:
	mul.wide.u32 	%rd160, %r964, 4;
	add.s64 	%rd161, %rd6, %rd160;
	ld.global.u32 	%r330, [%rd161];
	add.s64 	%rd162, %rd2, %rd160;
	ld.global.u32 	%r331, [%rd162];
	sub.s32 	%r46, %r330, %r331;
	setp.eq.s32 	%p42, %r46, 0;
	@%p42 bra 	$L__BB1_51;
	setp.gt.s32 	%p43, %r46, 0;
	mov.u32 	%r1039, %r9;
	@%p43 bra 	$L__BB1_243;
	mov.b32 	%r969, 0;
	mov.u32 	%r968, %r187;
	@%p15 bra 	$L__BB1_57;
	mov.b32 	%r965, 0;
	mov.u32 	%r968, %r187;
$L__BB1_56:
	.pragma "nounroll";
	mul.wide.s32 	%rd163, %r968, 4;
	add.s64 	%rd164, %rd2, %rd163;
	ld.global.u32 	%r334, [%rd164+-4];
	mul.wide.u32 	%rd165, %r965, 4;
	add.s64 	%rd166, %rd1, %rd165;
	st.global.u32 	[%rd166], %r334;
	ld.global.u32 	%r335, [%rd164+-8];
	st.global.u32 	[%rd166+4], %r335;
	ld.global.u32 	%r336, [%rd164+-12];
	st.global.u32 	[%rd166+8], %r336;
	ld.global.u32 	%r337, [%rd164+-16];
	st.global.u32 	[%rd166+12], %r337;
	ld.global.u32 	%r338, [%rd164+-20];
	st.global.u32 	[%rd166+16], %r338;
	ld.global.u32 	%r339, [%rd164+-24];
	st.global.u32 	[%rd166+20], %r339;
	ld.global.u32 	%r340, [%rd164+-28];
	st.global.u32 	[%rd166+24], %r340;
	ld.global.u32 	%r341, [%rd164+-32];
	st.global.u32 	[%rd166+28], %r341;
	ld.global.u32 	%r342, [%rd164+-36];
	st.global.u32 	[%rd166+32], %r342;
	ld.global.u32 	%r343, [%rd164+-40];
	st.global.u32 	[%rd166+36], %r343;
	ld.global.u32 	%r344, [%rd164+-44];
	st.global.u32 	[%rd166+40], %r344;
	ld.global.u32 	%r345, [%rd164+-48];
	st.global.u32 	[%rd166+44], %r345;
	ld.global.u32 	%r346, [%rd164+-52];
	st.global.u32 	[%rd166+48], %r346;
	ld.global.u32 	%r347, [%rd164+-56];
	st.global.u32 	[%rd166+52], %r347;
	ld.global.u32 	%r348, [%rd164+-60];
	st.global.u32 	[%rd166+56], %r348;
	add.s32 	%r968, %r968, -16;
	ld.global.u32 	%r349, [%rd164+-64];
	add.s32 	%r965, %r965, 16;
	st.global.u32 	[%rd166+60], %r349;
	setp.ne.s32 	%p45, %r965, %r6;
	mov.u32 	%r969, %r6;
	@%p45 bra 	$L__BB1_56;
$L__BB1_57:
	@%p17 bra 	$L__BB1_67;
	setp.lt.u32 	%p47, %r3, 7;
	@%p47 bra 	$L__BB1_60;
	mul.wide.s32 	%rd167, %r968, 4;
	add.s64 	%rd168, %rd2, %rd167;
	ld.global.u32 	%r350, [%rd168+-4];
	mul.wide.u32 	%rd169, %r969, 4;
	add.s64 	%rd170, %rd1, %rd169;
	st.global.u32 	[%rd170], %r350;
	ld.global.u32 	%r351, [%rd168+-8];
	st.global.u32 	[%rd170+4], %r351;
	ld.global.u32 	%r352, [%rd168+-12];
	st.global.u32 	[%rd170+8], %r352;
	ld.global.u32 	%r353, [%rd168+-16];
	st.global.u32 	[%rd170+12], %r353;
	ld.global.u32 	%r354, [%rd168+-20];
	st.global.u32 	[%rd170+16], %r354;
	ld.global.u32 	%r355, [%rd168+-24];
	st.global.u32 	[%rd170+20], %r355;
	ld.global.u32 	%r356, [%rd168+-28];
	st.global.u32 	[%rd170+24], %r356;
	add.s32 	%r968, %r968, -8;
	ld.global.u32 	%r357, [%rd168+-32];
	st.global.u32 	[%rd170+28], %r357;
	add.s32 	%r969, %r969, 8;
$L__BB1_60:
	setp.eq.s32 	%p48, %r4, 0;
	@%p48 bra 	$L__BB1_67;
	setp.lt.u32 	%p49, %r5, 3;
	@%p49 bra 	$L__BB1_63;
	mul.wide.s32 	%rd171, %r968, 4;
	add.s64 	%rd172, %rd2, %rd171;
	ld.global.u32 	%r358, [%rd172+-4];
	mul.wide.u32 	%rd173, %r969, 4;
	add.s64 	%rd174, %rd1, %rd173;
	st.global.u32 	[%rd174], %r358;
	ld.global.u32 	%r359, [%rd172+-8];
	st.global.u32 	[%rd174+4], %r359;
	ld.global.u32 	%r360, [%rd172+-12];
	st.global.u32 	[%rd174+8], %r360;
	add.s32 	%r968, %r968, -4;
	ld.global.u32 	%r361, [%rd172+-16];
	st.global.u32 	[%rd174+12], %r361;
	add.s32 	%r969, %r969, 4;
$L__BB1_63:
	setp.eq.s32 	%p50, %r7, 0;
	@%p50 bra 	$L__BB1_67;
	setp.eq.s32 	%p51, %r7, 1;
	mul.wide.s32 	%rd175, %r968, 4;
	add.s64 	%rd24, %rd2, %rd175;
	ld.global.u32 	%r362, [%rd24+-4];
	mul.wide.u32 	%rd176, %r969, 4;
	add.s64 	%rd25, %rd1, %rd176;
	st.global.u32 	[%rd25], %r362;
	@%p51 bra 	$L__BB1_67;
	setp.eq.s32 	%p52, %r7, 2;
	ld.global.u32 	%r363, [%rd24+-8];
	st.global.u32 	[%rd25+4], %r363;
	@%p52 bra 	$L__BB1_67;
	ld.global.u32 	%r364, [%rd24+-12];
	st.global.u32 	[%rd25+8], %r364;
$L__BB1_67:
	mov.b32 	%r975, 0;
	@%p15 bra 	$L__BB1_70;
	mov.b32 	%r973, 0;
$L__BB1_69:
	.pragma "nounroll";
	add.s32 	%r367, %r973, 1;
	mul.wide.u32 	%rd177, %r973, 4;
	add.s64 	%rd178, %rd1, %rd177;
	ld.global.u32 	%r368, [%rd178];
	mul.wide.s32 	%rd179, %r368, 4;
	add.s64 	%rd180, %rd2, %rd179;
	st.global.u32 	[%rd180], %r973;
	add.s32 	%r369, %r973, 2;
	ld.global.u32 	%r370, [%rd178+4];
	mul.wide.s32 	%rd181, %r370, 4;
	add.s64 	%rd182, %rd2, %rd181;
	st.global.u32 	[%rd182], %r367;
	add.s32 	%r371, %r973, 3;
	ld.global.u32 	%r372, [%rd178+8];
	mul.wide.s32 	%rd183, %r372, 4;
	add.s64 	%rd184, %rd2, %rd183;
	st.global.u32 	[%rd184], %r369;
	add.s32 	%r373, %r973, 4;
	ld.global.u32 	%r374, [%rd178+12];
	mul.wide.s32 	%rd185, %r374, 4;
	add.s64 	%rd186, %rd2, %rd185;
	st.global.u32 	[%rd186], %r371;
	add.s32 	%r375, %r973, 5;
	ld.global.u32 	%r376, [%rd178+16];
	mul.wide.s32 	%rd187, %r376, 4;
	add.s64 	%rd188, %rd2, %rd187;
	st.global.u32 	[%rd188], %r373;
	add.s32 	%r377, %r973, 6;
	ld.global.u32 	%r378, [%rd178+20];
	mul.wide.s32 	%rd189, %r378, 4;
	add.s64 	%rd190, %rd2, %rd189;
	st.global.u32 	[%rd190], %r375;
	add.s32 	%r379, %r973, 7;
	ld.global.u32 	%r380, [%rd178+24];
	mul.wide.s32 	%rd191, %r380, 4;
	add.s64 	%rd192, %rd2, %rd191;
	st.global.u32 	[%rd192], %r377;
	add.s32 	%r381, %r973, 8;
	ld.global.u32 	%r382, [%rd178+28];
	mul.wide.s32 	%rd193, %r382, 4;
	add.s64 	%rd194, %rd2, %rd193;
	st.global.u32 	[%rd194], %r379;
	add.s32 	%r383, %r973, 9;
	ld.global.u32 	%r384, [%rd178+32];
	mul.wide.s32 	%rd195, %r384, 4;
	add.s64 	%rd196, %rd2, %rd195;
	st.global.u32 	[%rd196], %r381;
	add.s32 	%r385, %r973, 10;
	ld.global.u32 	%r386, [%rd178+36];
	mul.wide.s32 	%rd197, %r386, 4;
	add.s64 	%rd198, %rd2, %rd197;
	st.global.u32 	[%rd198], %r383;
	add.s32 	%r387, %r973, 11;
	ld.global.u32 	%r388, [%rd178+40];
	mul.wide.s32 	%rd199, %r388, 4;
	add.s64 	%rd200, %rd2, %rd199;
	st.global.u32 	[%rd200], %r385;
	add.s32 	%r389, %r973, 12;
	ld.global.u32 	%r390, [%rd178+44];
	mul.wide.s32 	%rd201, %r390, 4;
	add.s64 	%rd202, %rd2, %rd201;
	st.global.u32 	[%rd202], %r387;
	add.s32 	%r391, %r973, 13;
	ld.global.u32 	%r392, [%rd178+48];
	mul.wide.s32 	%rd203, %r392, 4;
	add.s64 	%rd204, %rd2, %rd203;
	st.global.u32 	[%rd204], %r389;
	add.s32 	%r393, %r973, 14;
	ld.global.u32 	%r394, [%rd178+52];
	mul.wide.s32 	%rd205, %r394, 4;
	add.s64 	%rd206, %rd2, %rd205;
	st.global.u32 	[%rd206], %r391;
	add.s32 	%r395, %r973, 15;
	ld.global.u32 	%r396, [%rd178+56];
	mul.wide.s32 	%rd207, %r396, 4;
	add.s64 	%rd208, %rd2, %rd207;
	st.global.u32 	[%rd208], %r393;
	add.s32 	%r973, %r973, 16;
	ld.global.u32 	%r397, [%rd178+60];
	mul.wide.s32 	%rd209, %r397, 4;
	add.s64 	%rd210, %rd2, %rd209;
	st.global.u32 	[%rd210], %r395;
	setp.ne.s32 	%p54, %r973, %r6;
	mov.u32 	%r975, %r6;
	@%p54 bra 	$L__BB1_69;
$L__BB1_70:
	@%p17 bra 	$L__BB1_80;
	setp.lt.u32 	%p56, %r3, 7;
	@%p56 bra 	$L__BB1_73;
	add.s32 	%r398, %r975, 1;
	mul.wide.u32 	%rd211, %r975, 4;
	add.s64 	%rd212, %rd1, %rd211;
	ld.global.u32 	%r399, [%rd212];
	mul.wide.s32 	%rd213, %r399, 4;
	add.s64 	%rd214, %rd2, %rd213;
	st.global.u32 	[%rd214], %r975;
	add.s32 	%r400, %r975, 2;
	ld.global.u32 	%r401, [%rd212+4];
	mul.wide.s32 	%rd215, %r401, 4;
	add.s64 	%rd216, %rd2, %rd215;
	st.global.u32 	[%rd216], %r398;
	add.s32 	%r402, %r975, 3;
	ld.global.u32 	%r403, [%rd212+8];
	mul.wide.s32 	%rd217, %r403, 4;
	add.s64 	%rd218, %rd2, %rd217;
	st.global.u32 	[%rd218], %r400;
	add.s32 	%r404, %r975, 4;
	ld.global.u32 	%r405, [%rd212+12];
	mul.wide.s32 	%rd219, %r405, 4;
	add.s64 	%rd220, %rd2, %rd219;
	st.global.u32 	[%rd220], %r402;
	add.s32 	%r406, %r975, 5;
	ld.global.u32 	%r407, [%rd212+16];
	mul.wide.s32 	%rd221, %r407, 4;
	add.s64 	%rd222, %rd2, %rd221;
	st.global.u32 	[%rd222], %r404;
	add.s32 	%r408, %r975, 6;
	ld.global.u32 	%r409, [%rd212+20];
	mul.wide.s32 	%rd223, %r409, 4;
	add.s64 	%rd224, %rd2, %rd223;
	st.global.u32 	[%rd224], %r406;
	add.s32 	%r410, %r975, 7;
	ld.global.u32 	%r411, [%rd212+24];
	mul.wide.s32 	%rd225, %r411, 4;
	add.s64 	%rd226, %rd2, %rd225;
	st.global.u32 	[%rd226], %r408;
	ld.global.u32 	%r412, [%rd212+28];
	mul.wide.s32 	%rd227, %r412, 4;
	add.s64 	%rd228, %rd2, %rd227;
	st.global.u32 	[%rd228], %r410;
	add.s32 	%r975, %r975, 8;
$L__BB1_73:
	setp.eq.s32 	%p57, %r4, 0;
	@%p57 bra 	$L__BB1_80;
	setp.lt.u32 	%p58, %r5, 3;
	@%p58 bra 	$L__BB1_76;
	add.s32 	%r413, %r975, 1;
	mul.wide.u32 	%rd229, %r975, 4;
	add.s64 	%rd230, %rd1, %rd229;
	ld.global.u32 	%r414, [%rd230];
	mul.wide.s32 	%rd231, %r414, 4;
	add.s64 	%rd232, %rd2, %rd231;
	st.global.u32 	[%rd232], %r975;
	add.s32 	%r415, %r975, 2;
	ld.global.u32 	%r416, [%rd230+4];
	mul.wide.s32 	%rd233, %r416, 4;
	add.s64 	%rd234, %rd2, %rd233;
	st.global.u32 	[%rd234], %r413;
	add.s32 	%r417, %r975, 3;
	ld.global.u32 	%r418, [%rd230+8];
	mul.wide.s32 	%rd235, %r418, 4;
	add.s64 	%rd236, %rd2, %rd235;
	st.global.u32 	[%rd236], %r415;
	ld.global.u32 	%r419, [%rd230+12];
	mul.wide.s32 	%rd237, %r419, 4;
	add.s64 	%rd238, %rd2, %rd237;
	st.global.u32 	[%rd238], %r417;
	add.s32 	%r975, %r975, 4;
$L__BB1_76:
	setp.eq.s32 	%p59, %r7, 0;
	@%p59 bra 	$L__BB1_80;
	setp.eq.s32 	%p60, %r7, 1;
	mul.wide.u32 	%rd239, %r975, 4;
	add.s64 	%rd26, %rd1, %rd239;
	ld.global.u32 	%r420, [%rd26];
	mul.wide.s32 	%rd240, %r420, 4;
	add.s64 	%rd241, %rd2, %rd240;
	st.global.u32 	[%rd241], %r975;
	@%p60 bra 	$L__BB1_80;
	setp.eq.s32 	%p61, %r7, 2;
	add.s32 	%r421, %r975, 1;
	ld.global.u32 	%r422, [%rd26+4];
	mul.wide.s32 	%rd242, %r422, 4;
	add.s64 	%rd243, %rd2, %rd242;
	st.global.u32 	[%rd243], %r421;
	@%p61 bra 	$L__BB1_80;
	add.s32 	%r423, %r975, 2;
	ld.global.u32 	%r424, [%rd26+8];
	mul.wide.s32 	%rd244, %r424, 4;
	add.s64 	%rd245, %rd2, %rd244;
	st.global.u32 	[%rd245], %r423;
$L__BB1_80:
	mov.b32 	%r977, 0;
	bra.uni 	$L__BB1_82;
$L__BB1_81:
	add.s32 	%r977, %r977, 1;
	setp.eq.s32 	%p90, %r977, %r187;
	mov.b64 	%rd610, 4;
	mov.pred 	%p184, -1;
	mov.pred 	%p185, %p184;
	@%p90 bra 	$L__BB1_114;
$L__BB1_82:
	mul.wide.u32 	%rd246, %r977, 4;
	add.s64 	%rd247, %rd6, %rd246;
	ld.global.u32 	%r426, [%rd247];
	add.s64 	%rd248, %rd2, %rd246;
	ld.global.u32 	%r427, [%rd248];
	sub.s32 	%r70, %r426, %r427;
	setp.eq.s32 	%p62, %r70, 0;
	@%p62 bra 	$L__BB1_81;
	setp.gt.s32 	%p63, %r70, 0;
	mov.u32 	%r1039, %r9;
	@%p63 bra 	$L__BB1_243;
	mov.b32 	%r982, 0;
	mov.u32 	%r981, %r187;
	@%p15 bra 	$L__BB1_87;
	mov.b32 	%r978, 0;
	mov.u32 	%r981, %r187;
$L__BB1_86:
	.pragma "nounroll";
	mul.wide.s32 	%rd249, %r981, 4;
	add.s64 	%rd250, %rd2, %rd249;
	ld.global.u32 	%r430, [%rd250+-4];
	mul.wide.u32 	%rd251, %r978, 4;
	add.s64 	%rd252, %rd1, %rd251;
	st.global.u32 	[%rd252], %r430;
	ld.global.u32 	%r431, [%rd250+-8];
	st.global.u32 	[%rd252+4], %r431;
	ld.global.u32 	%r432, [%rd250+-12];
	st.global.u32 	[%rd252+8], %r432;
	ld.global.u32 	%r433, [%rd250+-16];
	st.global.u32 	[%rd252+12], %r433;
	ld.global.u32 	%r434, [%rd250+-20];
	st.global.u32 	[%rd252+16], %r434;
	ld.global.u32 	%r435, [%rd250+-24];
	st.global.u32 	[%rd252+20], %r435;
	ld.global.u32 	%r436, [%rd250+-28];
	st.global.u32 	[%rd252+24], %r436;
	ld.global.u32 	%r437, [%rd250+-32];
	st.global.u32 	[%rd252+28], %r437;
	ld.global.u32 	%r438, [%rd250+-36];
	st.global.u32 	[%rd252+32], %r438;
	ld.global.u32 	%r439, [%rd250+-40];
	st.global.u32 	[%rd252+36], %r439;
	ld.global.u32 	%r440, [%rd250+-44];
	st.global.u32 	[%rd252+40], %r440;
	ld.global.u32 	%r441, [%rd250+-48];
	st.global.u32 	[%rd252+44], %r441;
	ld.global.u32 	%r442, [%rd250+-52];
	st.global.u32 	[%rd252+48], %r442;
	ld.global.u32 	%r443, [%rd250+-56];
	st.global.u32 	[%rd252+52], %r443;
	ld.global.u32 	%r444, [%rd250+-60];
	st.global.u32 	[%rd252+56], %r444;
	add.s32 	%r981, %r981, -16;
	ld.global.u32 	%r445, [%rd250+-64];
	add.s32 	%r978, %r978, 16;
	st.global.u32 	[%rd252+60], %r445;
	setp.ne.s32 	%p65, %r978, %r6;
	mov.u32 	%r982, %r6;
	@%p65 bra 	$L__BB1_86;
$L__BB1_87:
	@%p17 bra 	$L__BB1_97;
	setp.lt.u32 	%p67, %r3, 7;
	@%p67 bra 	$L__BB1_90;
	mul.wide.s32 	%rd253, %r981, 4;
	add.s64 	%rd254, %rd2, %rd253;
	ld.global.u32 	%r446, [%rd254+-4];
	mul.wide.u32 	%rd255, %r982, 4;
	add.s64 	%rd256, %rd1, %rd255;
	st.global.u32 	[%rd256], %r446;
	ld.global.u32 	%r447, [%rd254+-8];
	st.global.u32 	[%rd256+4], %r447;
	ld.global.u32 	%r448, [%rd254+-12];
	st.global.u32 	[%rd256+8], %r448;
	ld.global.u32 	%r449, [%rd254+-16];
	st.global.u32 	[%rd256+12], %r449;
	ld.global.u32 	%r450, [%rd254+-20];
	st.global.u32 	[%rd256+16], %r450;
	ld.global.u32 	%r451, [%rd254+-24];
	st.global.u32 	[%rd256+20], %r451;
	ld.global.u32 	%r452, [%rd254+-28];
	st.global.u32 	[%rd256+24], %r452;
	add.s32 	%r981, %r981, -8;
	ld.global.u32 	%r453, [%rd254+-32];
	st.global.u32 	[%rd256+28], %r453;
	add.s32 	%r982, %r982, 8;
$L__BB1_90:
	setp.eq.s32 	%p68, %r4, 0;
	@%p68 bra 	$L__BB1_97;
	setp.lt.u32 	%p69, %r5, 3;
	@%p69 bra 	$L__BB1_93;
	mul.wide.s32 	%rd257, %r981, 4;
	add.s64 	%rd258, %rd2, %rd257;
	ld.global.u32 	%r454, [%rd258+-4];
	mul.wide.u32 	%rd259, %r982, 4;
	add.s64 	%rd260, %rd1, %rd259;
	st.global.u32 	[%rd260], %r454;
	ld.global.u32 	%r455, [%rd258+-8];
	st.global.u32 	[%rd260+4], %r455;
	ld.global.u32 	%r456, [%rd258+-12];
	st.global.u32 	[%rd260+8], %r456;
	add.s32 	%r981, %r981, -4;
	ld.global.u32 	%r457, [%rd258+-16];
	st.global.u32 	[%rd260+12], %r457;
	add.s32 	%r982, %r982, 4;
$L__BB1_93:
	setp.eq.s32 	%p70, %r7, 0;
	@%p70 bra 	$L__BB1_97;
	setp.eq.s32 	%p71, %r7, 1;
	mul.wide.s32 	%rd261, %r981, 4;
	add.s64 	%rd27, %rd2, %rd261;
	ld.global.u32 	%r458, [%rd27+-4];
	mul.wide.u32 	%rd262, %r982, 4;
	add.s64 	%rd28, %rd1, %rd262;
	st.global.u32 	[%rd28], %r458;
	@%p71 bra 	$L__BB1_97;
	setp.eq.s32 	%p72, %r7, 2;
	ld.global.u32 	%r459, [%rd27+-8];
	st.global.u32 	[%rd28+4], %r459;
	@%p72 bra 	$L__BB1_97;
	ld.global.u32 	%r460, [%rd27+-12];
	st.global.u32 	[%rd28+8], %r460;
$L__BB1_97:
	mov.b32 	%r988, 0;
	@%p15 bra 	$L__BB1_100;
	mov.b32 	%r986, 0;
$L__BB1_99:
	.pragma "nounroll";
	add.s32 	%r463, %r986, 1;
	mul.wide.u32 	%rd263, %r986, 4;
	add.s64 	%rd264, %rd1, %rd263;
	ld.global.u32 	%r464, [%rd264];
	mul.wide.s32 	%rd265, %r464, 4;
	add.s64 	%rd266, %rd2, %rd265;
	st.global.u32 	[%rd266], %r986;
	add.s32 	%r465, %r986, 2;
	ld.global.u32 	%r466, [%rd264+4];
	mul.wide.s32 	%rd267, %r466, 4;
	add.s64 	%rd268, %rd2, %rd267;
	st.global.u32 	[%rd268], %r463;
	add.s32 	%r467, %r986, 3;
	ld.global.u32 	%r468, [%rd264+8];
	mul.wide.s32 	%rd269, %r468, 4;
	add.s64 	%rd270, %rd2, %rd269;
	st.global.u32 	[%rd270], %r465;
	add.s32 	%r469, %r986, 4;
	ld.global.u32 	%r470, [%rd264+12];
	mul.wide.s32 	%rd271, %r470, 4;
	add.s64 	%rd272, %rd2, %rd271;
	st.global.u32 	[%rd272], %r467;
	add.s32 	%r471, %r986, 5;
	ld.global.u32 	%r472, [%rd264+16];
	mul.wide.s32 	%rd273, %r472, 4;
	add.s64 	%rd274, %rd2, %rd273;
	st.global.u32 	[%rd274], %r469;
	add.s32 	%r473, %r986, 6;
	ld.global.u32 	%r474, [%rd264+20];
	mul.wide.s32 	%rd275, %r474, 4;
	add.s64 	%rd276, %rd2, %rd275;
	st.global.u32 	[%rd276], %r471;
	add.s32 	%r475, %r986, 7;
	ld.global.u32 	%r476, [%rd264+24];
	mul.wide.s32 	%rd277, %r476, 4;
	add.s64 	%rd278, %rd2, %rd277;
	st.global.u32 	[%rd278], %r473;
	add.s32 	%r477, %r986, 8;
	ld.global.u32 	%r478, [%rd264+28];
	mul.wide.s32 	%rd279, %r478, 4;
	add.s64 	%rd280, %rd2, %rd279;
	st.global.u32 	[%rd280], %r475;
	add.s32 	%r479, %r986, 9;
	ld.global.u32 	%r480, [%rd264+32];
	mul.wide.s32 	%rd281, %r480, 4;
	add.s64 	%rd282, %rd2, %rd281;
	st.global.u32 	[%rd282], %r477;
	add.s32 	%r481, %r986, 10;
	ld.global.u32 	%r482, [%rd264+36];
	mul.wide.s32 	%rd283, %r482, 4;
	add.s64 	%rd284, %rd2, %rd283;
	st.global.u32 	[%rd284], %r479;
	add.s32 	%r483, %r986, 11;
	ld.global.u32 	%r484, [%rd264+40];
	mul.wide.s32 	%rd285, %r484, 4;
	add.s64 	%rd286, %rd2, %rd285;
	st.global.u32 	[%rd286], %r481;
	add.s32 	%r485, %r986, 12;
	ld.global.u32 	%r486, [%rd264+44];
	mul.wide.s32 	%rd287, %r486, 4;
	add.s64 	%rd288, %rd2, %rd287;
	st.global.u32 	[%rd288], %r483;
	add.s32 	%r487, %r986, 13;
	ld.global.u32 	%r488, [%rd264+48];
	mul.wide.s32 	%rd289, %r488, 4;
	add.s64 	%rd290, %rd2, %rd289;
	st.global.u32 	[%rd290], %r485;
	add.s32 	%r489, %r986, 14;
	ld.global.u32 	%r490, [%rd264+52];
	mul.wide.s32 	%rd291, %r490, 4;
	add.s64 	%rd292, %rd2, %rd291;
	st.global.u32 	[%rd292], %r487;
	add.s32 	%r491, %r986, 15;
	ld.global.u32 	%r492, [%rd264+56];
	mul.wide.s32 	%rd293, %r492, 4;
	add.s64 	%rd294, %rd2, %rd293;
	st.global.u32 	[%rd294], %r489;
	add.s32 	%r986, %r986, 16;
	ld.global.u32 	%r493, [%rd264+60];
	mul.wide.s32 	%rd295, %r493, 4;
	add.s64 	%rd296, %rd2, %rd295;
	st.global.u32 	[%rd296], %r491;
	setp.ne.s32 	%p74, %r986, %r6;
	mov.u32 	%r988, %r6;
	@%p74 bra 	$L__BB1_99;
$L__BB1_100:
	@%p17 bra 	$L__BB1_110;
	setp.lt.u32 	%p76, %r3, 7;
	@%p76 bra 	$L__BB1_103;
	add.s32 	%r494, %r988, 1;
	mul.wide.u32 	%rd297, %r988, 4;
	add.s64 	%rd298, %rd1, %rd297;
	ld.global.u32 	%r495, [%rd298];
	mul.wide.s32 	%rd299, %r495, 4;
	add.s64 	%rd300, %rd2, %rd299;
	st.global.u32 	[%rd300], %r988;
	add.s32 	%r496, %r988, 2;
	ld.global.u32 	%r497, [%rd298+4];
	mul.wide.s32 	%rd301, %r497, 4;
	add.s64 	%rd302, %rd2, %rd301;
	st.global.u32 	[%rd302], %r494;
	add.s32 	%r498, %r988, 3;
	ld.global.u32 	%r499, [%rd298+8];
	mul.wide.s32 	%rd303, %r499, 4;
	add.s64 	%rd304, %rd2, %rd303;
	st.global.u32 	[%rd304], %r496;
	add.s32 	%r500, %r988, 4;
	ld.global.u32 	%r501, [%rd298+12];
	mul.wide.s32 	%rd305, %r501, 4;
	add.s64 	%rd306, %rd2, %rd305;
	st.global.u32 	[%rd306], %r498;
	add.s32 	%r502, %r988, 5;
	ld.global.u32 	%r503, [%rd298+16];
	mul.wide.s32 	%rd307, %r503, 4;
	add.s64 	%rd308, %rd2, %rd307;
	st.global.u32 	[%rd308], %r500;
	add.s32 	%r504, %r988, 6;
	ld.global.u32 	%r505, [%rd298+20];
	mul.wide.s32 	%rd309, %r505, 4;
	add.s64 	%rd310, %rd2, %rd309;
	st.global.u32 	[%rd310], %r502;
	add.s32 	%r506, %r988, 7;
	ld.global.u32 	%r507, [%rd298+24];
	mul.wide.s32 	%rd311, %r507, 4;
	add.s64 	%rd312, %rd2, %rd311;
	st.global.u32 	[%rd312], %r504;
	ld.global.u32 	%r508, [%rd298+28];
	mul.wide.s32 	%rd313, %r508, 4;
	add.s64 	%rd314, %rd2, %rd313;
	st.global.u32 	[%rd314], %r506;
	add.s32 	%r988, %r988, 8;
$L__BB1_103:
	setp.eq.s32 	%p77, %r4, 0;
	@%p77 bra 	$L__BB1_110;
	setp.lt.u32 	%p78, %r5, 3;
	@%p78 bra 	$L__BB1_106;
	add.s32 	%r509, %r988, 1;
	mul.wide.u32 	%rd315, %r988, 4;
	add.s64 	%rd316, %rd1, %rd315;
	ld.global.u32 	%r510, [%rd316];
	mul.wide.s32 	%rd317, %r510, 4;
	add.s64 	%rd318, %rd2, %rd317;
	st.global.u32 	[%rd318], %r988;
	add.s32 	%r511, %r988, 2;
	ld.global.u32 	%r512, [%rd316+4];
	mul.wide.s32 	%rd319, %r512, 4;
	add.s64 	%rd320, %rd2, %rd319;
	st.global.u32 	[%rd320], %r509;
	add.s32 	%r513, %r988, 3;
	ld.global.u32 	%r514, [%rd316+8];
	mul.wide.s32 	%rd321, %r514, 4;
	add.s64 	%rd322, %rd2, %rd321;
	st.global.u32 	[%rd322], %r511;
	ld.global.u32 	%r515, [%rd316+12];
	mul.wide.s32 	%rd323, %r515, 4;
	add.s64 	%rd324, %rd2, %rd323;
	st.global.u32 	[%rd324], %r513;
	add.s32 	%r988, %r988, 4;
$L__BB1_106:
	setp.eq.s32 	%p79, %r7, 0;
	@%p79 bra 	$L__BB1_110;
	setp.eq.s32 	%p80, %r7, 1;
	mul.wide.u32 	%rd325, %r988, 4;
	add.s64 	%rd29, %rd1, %rd325;
	ld.global.u32 	%r516, [%rd29];
	mul.wide.s32 	%rd326, %r516, 4;
	add.s64 	%rd327, %rd2, %rd326;
	st.global.u32 	[%rd327], %r988;
	@%p80 bra 	$L__BB1_110;
	setp.eq.s32 	%p81, %r7, 2;
	add.s32 	%r517, %r988, 1;
	ld.global.u32 	%r518, [%rd29+4];
	mul.wide.s32 	%rd328, %r518, 4;
	add.s64 	%rd329, %rd2, %rd328;
	st.global.u32 	[%rd329], %r517;
	@%p81 bra 	$L__BB1_110;
	add.s32 	%r519, %r988, 2;
	ld.global.u32 	%r520, [%rd29+8];
	mul.wide.s32 	%rd330, %r520, 4;
	add.s64 	%rd331, %rd2, %rd330;
	st.global.u32 	[%rd331], %r519;
$L__BB1_110:
	mov.b32 	%r990, 0;
	bra.uni 	$L__BB1_112;
$L__BB1_111:
	add.s32 	%r990, %r990, 1;
	setp.eq.s32 	%p88, %r990, %r187;
	mov.b64 	%rd610, 8;
	mov.pred 	%p185, 0;
	mov.pred 	%p184, -1;
	@%p88 bra 	$L__BB1_114;
$L__BB1_112:
	mul.wide.u32 	%rd332, %r990, 4;
	add.s64 	%rd333, %rd6, %rd332;
	ld.global.u32 	%r522, [%rd333];
	add.s64 	%rd334, %rd2, %rd332;
	ld.global.u32 	%r523, [%rd334];
	sub.s32 	%r94, %r522, %r523;
	setp.eq.s32 	%p82, %r94, 0;
	@%p82 bra 	$L__BB1_111;
	setp.gt.s32 	%p85, %r94, 0;
	mov.b64 	%rd610, 8;
	mov.pred 	%p185, 0;
	mov.pred 	%p184, -1;
	mov.u32 	%r1039, %r9;
	@%p85 bra 	$L__BB1_243;
$L__BB1_114:
	setp.lt.s32 	%p94, %r187, 1;
	@%p94 bra 	$L__BB1_145;
	setp.lt.u32 	%p95, %r1, 15;
	mov.b32 	%r992, 0;
	@%p95 bra 	$L__BB1_118;
	mov.b32 	%r994, 0;
$L__BB1_117:
	.pragma "nounroll";
	mul.wide.u32 	%rd339, %r994, 4;
	add.s64 	%rd340, %rd6, %rd339;
	ld.global.u32 	%r526, [%rd340];
	add.s64 	%rd341, %rd2, %rd339;
	st.global.u32 	[%rd341], %r526;
	ld.global.u32 	%r527, [%rd340+4];
	st.global.u32 	[%rd341+4], %r527;
	ld.global.u32 	%r528, [%rd340+8];
	st.global.u32 	[%rd341+8], %r528;
	ld.global.u32 	%r529, [%rd340+12];
	st.global.u32 	[%rd341+12], %r529;
	ld.global.u32 	%r530, [%rd340+16];
	st.global.u32 	[%rd341+16], %r530;
	ld.global.u32 	%r531, [%rd340+20];
	st.global.u32 	[%rd341+20], %r531;
	ld.global.u32 	%r532, [%rd340+24];
	st.global.u32 	[%rd341+24], %r532;
	ld.global.u32 	%r533, [%rd340+28];
	st.global.u32 	[%rd341+28], %r533;
	ld.global.u32 	%r534, [%rd340+32];
	st.global.u32 	[%rd341+32], %r534;
	ld.global.u32 	%r535, [%rd340+36];
	st.global.u32 	[%rd341+36], %r535;
	ld.global.u32 	%r536, [%rd340+40];
	st.global.u32 	[%rd341+40], %r536;
	ld.global.u32 	%r537, [%rd340+44];
	st.global.u32 	[%rd341+44], %r537;
	ld.global.u32 	%r538, [%rd340+48];
	st.global.u32 	[%rd341+48], %r538;
	ld.global.u32 	%r539, [%rd340+52];
	st.global.u32 	[%rd341+52], %r539;
	ld.global.u32 	%r540, [%rd340+56];
	st.global.u32 	[%rd341+56], %r540;
	ld.global.u32 	%r541, [%rd340+60];
	st.global.u32 	[%rd341+60], %r541;
	add.s32 	%r994, %r994, 16;
	setp.eq.s32 	%p96, %r994, %r6;
	mov.u32 	%r992, %r6;
	@%p96 bra 	$L__BB1_118;
	bra.uni 	$L__BB1_117;
$L__BB1_118:
	setp.eq.s32 	%p97, %r2, 0;
	@%p97 bra 	$L__BB1_128;
	setp.lt.u32 	%p98, %r3, 7;
	@%p98 bra 	$L__BB1_121;
	mul.wide.u32 	%rd342, %r992, 4;
	add.s64 	%rd343, %rd6, %rd342;
	ld.global.u32 	%r542, [%rd343];
	add.s64 	%rd344, %rd2, %rd342;
	st.global.u32 	[%rd344], %r542;
	ld.global.u32 	%r543, [%rd343+4];
	st.global.u32 	[%rd344+4], %r543;
	ld.global.u32 	%r544, [%rd343+8];
	st.global.u32 	[%rd344+8], %r544;
	ld.global.u32 	%r545, [%rd343+12];
	st.global.u32 	[%rd344+12], %r545;
	ld.global.u32 	%r546, [%rd343+16];
	st.global.u32 	[%rd344+16], %r546;
	ld.global.u32 	%r547, [%rd343+20];
	st.global.u32 	[%rd344+20], %r547;
	ld.global.u32 	%r548, [%rd343+24];
	st.global.u32 	[%rd344+24], %r548;
	ld.global.u32 	%r549, [%rd343+28];
	st.global.u32 	[%rd344+28], %r549;
	add.s32 	%r992, %r992, 8;
$L__BB1_121:
	setp.eq.s32 	%p99, %r4, 0;
	@%p99 bra 	$L__BB1_128;
	setp.lt.u32 	%p100, %r5, 3;
	@%p100 bra 	$L__BB1_124;
	mul.wide.u32 	%rd345, %r992, 4;
	add.s64 	%rd346, %rd6, %rd345;
	ld.global.u32 	%r550, [%rd346];
	add.s64 	%rd347, %rd2, %rd345;
	st.global.u32 	[%rd347], %r550;
	ld.global.u32 	%r551, [%rd346+4];
	st.global.u32 	[%rd347+4], %r551;
	ld.global.u32 	%r552, [%rd346+8];
	st.global.u32 	[%rd347+8], %r552;
	ld.global.u32 	%r553, [%rd346+12];
	st.global.u32 	[%rd347+12], %r553;
	add.s32 	%r992, %r992, 4;
$L__BB1_124:
	setp.eq.s32 	%p101, %r7, 0;
	@%p101 bra 	$L__BB1_128;
	setp.eq.s32 	%p102, %r7, 1;
	mul.wide.u32 	%rd348, %r992, 4;
	add.s64 	%rd31, %rd6, %rd348;
	ld.global.u32 	%r554, [%rd31];
	add.s64 	%rd32, %rd2, %rd348;
	st.global.u32 	[%rd32], %r554;
	@%p102 bra 	$L__BB1_128;
	setp.eq.s32 	%p103, %r7, 2;
	ld.global.u32 	%r555, [%rd31+4];
	st.global.u32 	[%rd32+4], %r555;
	@%p103 bra 	$L__BB1_128;
	ld.global.u32 	%r556, [%rd31+8];
	st.global.u32 	[%rd32+8], %r556;
$L__BB1_128:
	mov.b32 	%r996, 0;
	@%p95 bra 	$L__BB1_131;
	mov.b32 	%r998, 0;
$L__BB1_130:
	.pragma "nounroll";
	mul.wide.u32 	%rd349, %r998, 4;
	add.s64 	%rd350, %rd2, %rd349;
	ld.global.u32 	%r559, [%rd350];
	not.b32 	%r560, %r559;
	add.s32 	%r561, %r187, %r560;
	st.global.u32 	[%rd350], %r561;
	ld.global.u32 	%r562, [%rd350+4];
	not.b32 	%r563, %r562;
	add.s32 	%r564, %r187, %r563;
	st.global.u32 	[%rd350+4], %r564;
	ld.global.u32 	%r565, [%rd350+8];
	not.b32 	%r566, %r565;
	add.s32 	%r567, %r187, %r566;
	st.global.u32 	[%rd350+8], %r567;
	ld.global.u32 	%r568, [%rd350+12];
	not.b32 	%r569, %r568;
	add.s32 	%r570, %r187, %r569;
	st.global.u32 	[%rd350+12], %r570;
	ld.global.u32 	%r571, [%rd350+16];
	not.b32 	%r572, %r571;
	add.s32 	%r573, %r187, %r572;
	st.global.u32 	[%rd350+16], %r573;
	ld.global.u32 	%r574, [%rd350+20];
	not.b32 	%r575, %r574;
	add.s32 	%r576, %r187, %r575;
	st.global.u32 	[%rd350+20], %r576;
	ld.global.u32 	%r577, [%rd350+24];
	not.b32 	%r578, %r577;
	add.s32 	%r579, %r187, %r578;
	st.global.u32 	[%rd350+24], %r579;
	ld.global.u32 	%r580, [%rd350+28];
	not.b32 	%r581, %r580;
	add.s32 	%r582, %r187, %r581;
	st.global.u32 	[%rd350+28], %r582;
	ld.global.u32 	%r583, [%rd350+32];
	not.b32 	%r584, %r583;
	add.s32 	%r585, %r187, %r584;
	st.global.u32 	[%rd350+32], %r585;
	ld.global.u32 	%r586, [%rd350+36];
	not.b32 	%r587, %r586;
	add.s32 	%r588, %r187, %r587;
	st.global.u32 	[%rd350+36], %r588;
	ld.global.u32 	%r589, [%rd350+40];
	not.b32 	%r590, %r589;
	add.s32 	%r591, %r187, %r590;
	st.global.u32 	[%rd350+40], %r591;
	ld.global.u32 	%r592, [%rd350+44];
	not.b32 	%r593, %r592;
	add.s32 	%r594, %r187, %r593;
	st.global.u32 	[%rd350+44], %r594;
	ld.global.u32 	%r595, [%rd350+48];
	not.b32 	%r596, %r595;
	add.s32 	%r597, %r187, %r596;
	st.global.u32 	[%rd350+48], %r597;
	ld.global.u32 	%r598, [%rd350+52];
	not.b32 	%r599, %r598;
	add.s32 	%r600, %r187, %r599;
	st.global.u32 	[%rd350+52], %r600;
	ld.global.u32 	%r601, [%rd350+56];
	not.b32 	%r602, %r601;
	add.s32 	%r603, %r187, %r602;
	st.global.u32 	[%rd350+56], %r603;
	ld.global.u32 	%r604, [%rd350+60];
	not.b32 	%r605, %r604;
	add.s32 	%r606, %r187, %r605;
	st.global.u32 	[%rd350+60], %r606;
	add.s32 	%r998, %r998, 16;
	setp.eq.s32 	%p105, %r998, %r6;
	mov.u32 	%r996, %r6;
	@%p105 bra 	$L__BB1_131;
	bra.uni 	$L__BB1_130;
$L__BB1_131:
	@%p97 bra 	$L__BB1_141;
	setp.lt.u32 	%p107, %r3, 7;
	@%p107 bra 	$L__BB1_134;
	mul.wide.u32 	%rd351, %r996, 4;
	add.s64 	%rd352, %rd2, %rd351;
	ld.global.u32 	%r607, [%rd352];
	not.b32 	%r608, %r607;
	add.s32 	%r609, %r187, %r608;
	st.global.u32 	[%rd352], %r609;
	ld.global.u32 	%r610, [%rd352+4];
	not.b32 	%r611, %r610;
	add.s32 	%r612, %r187, %r611;
	st.global.u32 	[%rd352+4], %r612;
	ld.global.u32 	%r613, [%rd352+8];
	not.b32 	%r614, %r613;
	add.s32 	%r615, %r187, %r614;
	st.global.u32 	[%rd352+8], %r615;
	ld.global.u32 	%r616, [%rd352+12];
	not.b32 	%r617, %r616;
	add.s32 	%r618, %r187, %r617;
	st.global.u32 	[%rd352+12], %r618;
	ld.global.u32 	%r619, [%rd352+16];
	not.b32 	%r620, %r619;
	add.s32 	%r621, %r187, %r620;
	st.global.u32 	[%rd352+16], %r621;
	ld.global.u32 	%r622, [%rd352+20];
	not.b32 	%r623, %r622;
	add.s32 	%r624, %r187, %r623;
	st.global.u32 	[%rd352+20], %r624;
	ld.global.u32 	%r625, [%rd352+24];
	not.b32 	%r626, %r625;
	add.s32 	%r627, %r187, %r626;
	st.global.u32 	[%rd352+24], %r627;
	ld.global.u32 	%r628, [%rd352+28];
	not.b32 	%r629, %r628;
	add.s32 	%r630, %r187, %r629;
	st.global.u32 	[%rd352+28], %r630;
	add.s32 	%r996, %r996, 8;
$L__BB1_134:
	setp.eq.s32 	%p108, %r4, 0;
	@%p108 bra 	$L__BB1_141;
	setp.lt.u32 	%p109, %r5, 3;
	@%p109 bra 	$L__BB1_137;
	mul.wide.u32 	%rd353, %r996, 4;
	add.s64 	%rd354, %rd2, %rd353;
	ld.global.u32 	%r631, [%rd354];
	not.b32 	%r632, %r631;
	add.s32 	%r633, %r187, %r632;
	st.global.u32 	[%rd354], %r633;
	ld.global.u32 	%r634, [%rd354+4];
	not.b32 	%r635, %r634;
	add.s32 	%r636, %r187, %r635;
	st.global.u32 	[%rd354+4], %r636;
	ld.global.u32 	%r637, [%rd354+8];
	not.b32 	%r638, %r637;
	add.s32 	%r639, %r187, %r638;
	st.global.u32 	[%rd354+8], %r639;
	ld.global.u32 	%r640, [%rd354+12];
	not.b32 	%r641, %r640;
	add.s32 	%r642, %r187, %r641;
	st.global.u32 	[%rd354+12], %r642;
	add.s32 	%r996, %r996, 4;
$L__BB1_137:
	setp.eq.s32 	%p110, %r7, 0;
	@%p110 bra 	$L__BB1_141;
	setp.eq.s32 	%p111, %r7, 1;
	mul.wide.u32 	%rd355, %r996, 4;
	add.s64 	%rd33, %rd2, %rd355;
	ld.global.u32 	%r643, [%rd33];
	not.b32 	%r644, %r643;
	add.s32 	%r645, %r187, %r644;
	st.global.u32 	[%rd33], %r645;
	@%p111 bra 	$L__BB1_141;
	setp.eq.s32 	%p112, %r7, 2;
	ld.global.u32 	%r646, [%rd33+4];
	not.b32 	%r647, %r646;
	add.s32 	%r648, %r187, %r647;
	st.global.u32 	[%rd33+4], %r648;
	@%p112 bra 	$L__BB1_141;
	ld.global.u32 	%r649, [%rd33+8];
	not.b32 	%r650, %r649;
	add.s32 	%r651, %r187, %r650;
	st.global.u32 	[%rd33+8], %r651;
$L__BB1_141:
	mov.b32 	%r999, 0;
	bra.uni 	$L__BB1_143;
$L__BB1_142:
	add.s32 	%r999, %r999, 1;
	setp.eq.s32 	%p115, %r999, %r187;
	@%p115 bra 	$L__BB1_145;
$L__BB1_143:
	mul.wide.u32 	%rd356, %r999, 4;
	add.s64 	%rd357, %rd6, %rd356;
	ld.global.u32 	%r653, [%rd357];
	add.s64 	%rd358, %rd2, %rd356;
	ld.global.u32 	%r654, [%rd358];
	sub.s32 	%r111, %r653, %r654;
	setp.eq.s32 	%p113, %r111, 0;
	@%p113 bra 	$L__BB1_142;
	setp.gt.s32 	%p114, %r111, 0;
	mov.u32 	%r1039, %r9;
	@%p114 bra 	$L__BB1_243;
$L__BB1_145:
	not.pred 	%p116, %p184;
	@%p116 bra 	$L__BB1_238;
	@%p94 bra 	$L__BB1_177;
	setp.lt.u32 	%p118, %r1, 15;
	mov.b32 	%r1001, 0;
	@%p118 bra 	$L__BB1_150;
	mov.b32 	%r1003, 0;
$L__BB1_149:
	.pragma "nounroll";
	mul.wide.u32 	%rd359, %r1003, 4;
	add.s64 	%rd360, %rd2, %rd359;
	ld.global.u32 	%r657, [%rd360];
	add.s64 	%rd361, %rd1, %rd359;
	st.global.u32 	[%rd361], %r657;
	ld.global.u32 	%r658, [%rd360+4];
	st.global.u32 	[%rd361+4], %r658;
	ld.global.u32 	%r659, [%rd360+8];
	st.global.u32 	[%rd361+8], %r659;
	ld.global.u32 	%r660, [%rd360+12];
	st.global.u32 	[%rd361+12], %r660;
	ld.global.u32 	%r661, [%rd360+16];
	st.global.u32 	[%rd361+16], %r661;
	ld.global.u32 	%r662, [%rd360+20];
	st.global.u32 	[%rd361+20], %r662;
	ld.global.u32 	%r663, [%rd360+24];
	st.global.u32 	[%rd361+24], %r663;
	ld.global.u32 	%r664, [%rd360+28];
	st.global.u32 	[%rd361+28], %r664;
	ld.global.u32 	%r665, [%rd360+32];
	st.global.u32 	[%rd361+32], %r665;
	ld.global.u32 	%r666, [%rd360+36];
	st.global.u32 	[%rd361+36], %r666;
	ld.global.u32 	%r667, [%rd360+40];
	st.global.u32 	[%rd361+40], %r667;
	ld.global.u32 	%r668, [%rd360+44];
	st.global.u32 	[%rd361+44], %r668;
	ld.global.u32 	%r669, [%rd360+48];
	st.global.u32 	[%rd361+48], %r669;
	ld.global.u32 	%r670, [%rd360+52];
	st.global.u32 	[%rd361+52], %r670;
	ld.global.u32 	%r671, [%rd360+56];
	st.global.u32 	[%rd361+56], %r671;
	ld.global.u32 	%r672, [%rd360+60];
	add.s32 	%r1003, %r1003, 16;
	st.global.u32 	[%rd361+60], %r672;
	setp.eq.s32 	%p119, %r1003, %r6;
	mov.u32 	%r1001, %r6;
	@%p119 bra 	$L__BB1_150;
	bra.uni 	$L__BB1_149;
$L__BB1_150:
	setp.eq.s32 	%p120, %r2, 0;
	@%p120 bra 	$L__BB1_160;
	setp.lt.u32 	%p121, %r3, 7;
	@%p121 bra 	$L__BB1_153;
	mul.wide.u32 	%rd362, %r1001, 4;
	add.s64 	%rd363, %rd2, %rd362;
	ld.global.u32 	%r673, [%rd363];
	add.s64 	%rd364, %rd1, %rd362;
	st.global.u32 	[%rd364], %r673;
	ld.global.u32 	%r674, [%rd363+4];
	st.global.u32 	[%rd364+4], %r674;
	ld.global.u32 	%r675, [%rd363+8];
	st.global.u32 	[%rd364+8], %r675;
	ld.global.u32 	%r676, [%rd363+12];
	st.global.u32 	[%rd364+12], %r676;
	ld.global.u32 	%r677, [%rd363+16];
	st.global.u32 	[%rd364+16], %r677;
	ld.global.u32 	%r678, [%rd363+20];
	st.global.u32 	[%rd364+20], %r678;
	ld.global.u32 	%r679, [%rd363+24];
	st.global.u32 	[%rd364+24], %r679;
	ld.global.u32 	%r680, [%rd363+28];
	st.global.u32 	[%rd364+28], %r680;
	add.s32 	%r1001, %r1001, 8;
$L__BB1_153:
	setp.eq.s32 	%p122, %r4, 0;
	@%p122 bra 	$L__BB1_160;
	setp.lt.u32 	%p123, %r5, 3;
	@%p123 bra 	$L__BB1_156;
	mul.wide.u32 	%rd365, %r1001, 4;
	add.s64 	%rd366, %rd2, %rd365;
	ld.global.u32 	%r681, [%rd366];
	add.s64 	%rd367, %rd1, %rd365;
	st.global.u32 	[%rd367], %r681;
	ld.global.u32 	%r682, [%rd366+4];
	st.global.u32 	[%rd367+4], %r682;
	ld.global.u32 	%r683, [%rd366+8];
	st.global.u32 	[%rd367+8], %r683;
	ld.global.u32 	%r684, [%rd366+12];
	st.global.u32 	[%rd367+12], %r684;
	add.s32 	%r1001, %r1001, 4;
$L__BB1_156:
	setp.eq.s32 	%p124, %r7, 0;
	@%p124 bra 	$L__BB1_160;
	setp.eq.s32 	%p125, %r7, 1;
	mul.wide.u32 	%rd368, %r1001, 4;
	add.s64 	%rd34, %rd2, %rd368;
	ld.global.u32 	%r685, [%rd34];
	add.s64 	%rd35, %rd1, %rd368;
	st.global.u32 	[%rd35], %r685;
	@%p125 bra 	$L__BB1_160;
	setp.eq.s32 	%p126, %r7, 2;
	ld.global.u32 	%r686, [%rd34+4];
	st.global.u32 	[%rd35+4], %r686;
	@%p126 bra 	$L__BB1_160;
	ld.global.u32 	%r687, [%rd34+8];
	st.global.u32 	[%rd35+8], %r687;
$L__BB1_160:
	mov.b32 	%r1006, 0;
	mov.u32 	%r1011, %r187;
	@%p118 bra 	$L__BB1_163;
	mov.b32 	%r1010, 0;
	mov.u32 	%r1011, %r187;
$L__BB1_162:
	.pragma "nounroll";
	add.s32 	%r690, %r1011, -1;
	mul.wide.u32 	%rd369, %r1010, 4;
	add.s64 	%rd370, %rd1, %rd369;
	ld.global.u32 	%r691, [%rd370];
	mul.wide.s32 	%rd371, %r691, 4;
	add.s64 	%rd372, %rd2, %rd371;
	st.global.u32 	[%rd372], %r690;
	add.s32 	%r692, %r1011, -2;
	ld.global.u32 	%r693, [%rd370+4];
	mul.wide.s32 	%rd373, %r693, 4;
	add.s64 	%rd374, %rd2, %rd373;
	st.global.u32 	[%rd374], %r692;
	add.s32 	%r694, %r1011, -3;
	ld.global.u32 	%r695, [%rd370+8];
	mul.wide.s32 	%rd375, %r695, 4;
	add.s64 	%rd376, %rd2, %rd375;
	st.global.u32 	[%rd376], %r694;
	add.s32 	%r696, %r1011, -4;
	ld.global.u32 	%r697, [%rd370+12];
	mul.wide.s32 	%rd377, %r697, 4;
	add.s64 	%rd378, %rd2, %rd377;
	st.global.u32 	[%rd378], %r696;
	add.s32 	%r698, %r1011, -5;
	ld.global.u32 	%r699, [%rd370+16];
	mul.wide.s32 	%rd379, %r699, 4;
	add.s64 	%rd380, %rd2, %rd379;
	st.global.u32 	[%rd380], %r698;
	add.s32 	%r700, %r1011, -6;
	ld.global.u32 	%r701, [%rd370+20];
	mul.wide.s32 	%rd381, %r701, 4;
	add.s64 	%rd382, %rd2, %rd381;
	st.global.u32 	[%rd382], %r700;
	add.s32 	%r702, %r1011, -7;
	ld.global.u32 	%r703, [%rd370+24];
	mul.wide.s32 	%rd383, %r703, 4;
	add.s64 	%rd384, %rd2, %rd383;
	st.global.u32 	[%rd384], %r702;
	add.s32 	%r704, %r1011, -8;
	ld.global.u32 	%r705, [%rd370+28];
	mul.wide.s32 	%rd385, %r705, 4;
	add.s64 	%rd386, %rd2, %rd385;
	st.global.u32 	[%rd386], %r704;
	add.s32 	%r706, %r1011, -9;
	ld.global.u32 	%r707, [%rd370+32];
	mul.wide.s32 	%rd387, %r707, 4;
	add.s64 	%rd388, %rd2, %rd387;
	st.global.u32 	[%rd388], %r706;
	add.s32 	%r708, %r1011, -10;
	ld.global.u32 	%r709, [%rd370+36];
	mul.wide.s32 	%rd389, %r709, 4;
	add.s64 	%rd390, %rd2, %rd389;
	st.global.u32 	[%rd390], %r708;
	add.s32 	%r710, %r1011, -11;
	ld.global.u32 	%r711, [%rd370+40];
	mul.wide.s32 	%rd391, %r711, 4;
	add.s64 	%rd392, %rd2, %rd391;
	st.global.u32 	[%rd392], %r710;
	add.s32 	%r712, %r1011, -12;
	ld.global.u32 	%r713, [%rd370+44];
	mul.wide.s32 	%rd393, %r713, 4;
	add.s64 	%rd394, %rd2, %rd393;
	st.global.u32 	[%rd394], %r712;
	add.s32 	%r714, %r1011, -13;
	ld.global.u32 	%r715, [%rd370+48];
	mul.wide.s32 	%rd395, %r715, 4;
	add.s64 	%rd396, %rd2, %rd395;
	st.global.u32 	[%rd396], %r714;
	add.s32 	%r716, %r1011, -14;
	ld.global.u32 	%r717, [%rd370+52];
	mul.wide.s32 	%rd397, %r717, 4;
	add.s64 	%rd398, %rd2, %rd397;
	st.global.u32 	[%rd398], %r716;
	add.s32 	%r718, %r1011, -15;
	ld.global.u32 	%r719, [%rd370+56];
	mul.wide.s32 	%rd399, %r719, 4;
	add.s64 	%rd400, %rd2, %rd399;
	st.global.u32 	[%rd400], %r718;
	add.s32 	%r1011, %r1011, -16;
	add.s32 	%r1010, %r1010, 16;
	ld.global.u32 	%r720, [%rd370+60];
	mul.wide.s32 	%rd401, %r720, 4;
	add.s64 	%rd402, %rd2, %rd401;
	st.global.u32 	[%rd402], %r1011;
	setp.eq.s32 	%p128, %r1010, %r6;
	mov.u32 	%r1006, %r6;
	@%p128 bra 	$L__BB1_163;
	bra.uni 	$L__BB1_162;
$L__BB1_163:
	@%p120 bra 	$L__BB1_173;
	setp.lt.u32 	%p130, %r3, 7;
	@%p130 bra 	$L__BB1_166;
	add.s32 	%r721, %r1011, -1;
	mul.wide.u32 	%rd403, %r1006, 4;
	add.s64 	%rd404, %rd1, %rd403;
	ld.global.u32 	%r722, [%rd404];
	mul.wide.s32 	%rd405, %r722, 4;
	add.s64 	%rd406, %rd2, %rd405;
	st.global.u32 	[%rd406], %r721;
	add.s32 	%r723, %r1011, -2;
	ld.global.u32 	%r724, [%rd404+4];
	mul.wide.s32 	%rd407, %r724, 4;
	add.s64 	%rd408, %rd2, %rd407;
	st.global.u32 	[%rd408], %r723;
	add.s32 	%r725, %r1011, -3;
	ld.global.u32 	%r726, [%rd404+8];
	mul.wide.s32 	%rd409, %r726, 4;
	add.s64 	%rd410, %rd2, %rd409;
	st.global.u32 	[%rd410], %r725;
	add.s32 	%r727, %r1011, -4;
	ld.global.u32 	%r728, [%rd404+12];
	mul.wide.s32 	%rd411, %r728, 4;
	add.s64 	%rd412, %rd2, %rd411;
	st.global.u32 	[%rd412], %r727;
	add.s32 	%r729, %r1011, -5;
	ld.global.u32 	%r730, [%rd404+16];
	mul.wide.s32 	%rd413, %r730, 4;
	add.s64 	%rd414, %rd2, %rd413;
	st.global.u32 	[%rd414], %r729;
	add.s32 	%r731, %r1011, -6;
	ld.global.u32 	%r732, [%rd404+20];
	mul.wide.s32 	%rd415, %r732, 4;
	add.s64 	%rd416, %rd2, %rd415;
	st.global.u32 	[%rd416], %r731;
	add.s32 	%r733, %r1011, -7;
	ld.global.u32 	%r734, [%rd404+24];
	mul.wide.s32 	%rd417, %r734, 4;
	add.s64 	%rd418, %rd2, %rd417;
	st.global.u32 	[%rd418], %r733;
	add.s32 	%r1011, %r1011, -8;
	ld.global.u32 	%r735, [%rd404+28];
	mul.wide.s32 	%rd419, %r735, 4;
	add.s64 	%rd420, %rd2, %rd419;
	st.global.u32 	[%rd420], %r1011;
	add.s32 	%r1006, %r1006, 8;
$L__BB1_166:
	setp.eq.s32 	%p131, %r4, 0;
	@%p131 bra 	$L__BB1_173;
	setp.lt.u32 	%p132, %r5, 3;
	@%p132 bra 	$L__BB1_169;
	add.s32 	%r736, %r1011, -1;
	mul.wide.u32 	%rd421, %r1006, 4;
	add.s64 	%rd422, %rd1, %rd421;
	ld.global.u32 	%r737, [%rd422];
	mul.wide.s32 	%rd423, %r737, 4;
	add.s64 	%rd424, %rd2, %rd423;
	st.global.u32 	[%rd424], %r736;
	add.s32 	%r738, %r1011, -2;
	ld.global.u32 	%r739, [%rd422+4];
	mul.wide.s32 	%rd425, %r739, 4;
	add.s64 	%rd426, %rd2, %rd425;
	st.global.u32 	[%rd426], %r738;
	add.s32 	%r740, %r1011, -3;
	ld.global.u32 	%r741, [%rd422+8];
	mul.wide.s32 	%rd427, %r741, 4;
	add.s64 	%rd428, %rd2, %rd427;
	st.global.u32 	[%rd428], %r740;
	add.s32 	%r1011, %r1011, -4;
	ld.global.u32 	%r742, [%rd422+12];
	mul.wide.s32 	%rd429, %r742, 4;
	add.s64 	%rd430, %rd2, %rd429;
	st.global.u32 	[%rd430], %r1011;
	add.s32 	%r1006, %r1006, 4;
$L__BB1_169:
	setp.eq.s32 	%p133, %r7, 0;
	@%p133 bra 	$L__BB1_173;
	setp.eq.s32 	%p134, %r7, 1;
	add.s32 	%r743, %r1011, -1;
	mul.wide.u32 	%rd431, %r1006, 4;
	add.s64 	%rd36, %rd1, %rd431;
	ld.global.u32 	%r744, [%rd36];
	mul.wide.s32 	%rd432, %r744, 4;
	add.s64 	%rd433, %rd2, %rd432;
	st.global.u32 	[%rd433], %r743;
	@%p134 bra 	$L__BB1_173;
	setp.eq.s32 	%p135, %r7, 2;
	add.s32 	%r745, %r1011, -2;
	ld.global.u32 	%r746, [%rd36+4];
	mul.wide.s32 	%rd434, %r746, 4;
	add.s64 	%rd435, %rd2, %rd434;
	st.global.u32 	[%rd435], %r745;
	@%p135 bra 	$L__BB1_173;
	add.s32 	%r747, %r1011, -3;
	ld.global.u32 	%r748, [%rd36+8];
	mul.wide.s32 	%rd436, %r748, 4;
	add.s64 	%rd437, %rd2, %rd436;
	st.global.u32 	[%rd437], %r747;
$L__BB1_173:
	mov.b32 	%r1012, 0;
	bra.uni 	$L__BB1_175;
$L__BB1_174:
	add.s32 	%r1012, %r1012, 1;
	setp.eq.s32 	%p138, %r1012, %r187;
	@%p138 bra 	$L__BB1_177;
$L__BB1_175:
	mul.wide.u32 	%rd438, %r1012, 4;
	add.s64 	%rd439, %rd6, %rd438;
	ld.global.u32 	%r750, [%rd439];
	add.s64 	%rd440, %rd2, %rd438;
	ld.global.u32 	%r751, [%rd440];
	sub.s32 	%r135, %r750, %r751;
	setp.eq.s32 	%p136, %r135, 0;
	@%p136 bra 	$L__BB1_174;
	setp.gt.s32 	%p137, %r135, 0;
	mov.u32 	%r1039, %r9;
	@%p137 bra 	$L__BB1_243;
$L__BB1_177:
	or.pred  	%p140, %p185, %p94;
	@%p140 bra 	$L__BB1_238;
	setp.lt.u32 	%p141, %r1, 15;
	mov.b32 	%r1014, 0;
	@%p141 bra 	$L__BB1_181;
	mov.b32 	%r1016, 0;
$L__BB1_180:
	.pragma "nounroll";
	mul.wide.u32 	%rd441, %r1016, 4;
	add.s64 	%rd442, %rd2, %rd441;
	ld.global.u32 	%r754, [%rd442];
	add.s64 	%rd443, %rd1, %rd441;
	st.global.u32 	[%rd443], %r754;
	ld.global.u32 	%r755, [%rd442+4];
	st.global.u32 	[%rd443+4], %r755;
	ld.global.u32 	%r756, [%rd442+8];
	st.global.u32 	[%rd443+8], %r756;
	ld.global.u32 	%r757, [%rd442+12];
	st.global.u32 	[%rd443+12], %r757;
	ld.global.u32 	%r758, [%rd442+16];
	st.global.u32 	[%rd443+16], %r758;
	ld.global.u32 	%r759, [%rd442+20];
	st.global.u32 	[%rd443+20], %r759;
	ld.global.u32 	%r760, [%rd442+24];
	st.global.u32 	[%rd443+24], %r760;
	ld.global.u32 	%r761, [%rd442+28];
	st.global.u32 	[%rd443+28], %r761;
	ld.global.u32 	%r762, [%rd442+32];
	st.global.u32 	[%rd443+32], %r762;
	ld.global.u32 	%r763, [%rd442+36];
	st.global.u32 	[%rd443+36], %r763;
	ld.global.u32 	%r764, [%rd442+40];
	st.global.u32 	[%rd443+40], %r764;
	ld.global.u32 	%r765, [%rd442+44];
	st.global.u32 	[%rd443+44], %r765;
	ld.global.u32 	%r766, [%rd442+48];
	st.global.u32 	[%rd443+48], %r766;
	ld.global.u32 	%r767, [%rd442+52];
	st.global.u32 	[%rd443+52], %r767;
	ld.global.u32 	%r768, [%rd442+56];
	st.global.u32 	[%rd443+56], %r768;
	ld.global.u32 	%r769, [%rd442+60];
	add.s32 	%r1016, %r1016, 16;
	st.global.u32 	[%rd443+60], %r769;
	setp.eq.s32 	%p142, %r1016, %r6;
	mov.u32 	%r1014, %r6;
	@%p142 bra 	$L__BB1_181;
	bra.uni 	$L__BB1_180;
$L__BB1_181:
	setp.eq.s32 	%p143, %r2, 0;
	@%p143 bra 	$L__BB1_191;
	setp.lt.u32 	%p144, %r3, 7;
	@%p144 bra 	$L__BB1_184;
	mul.wide.u32 	%rd444, %r1014, 4;
	add.s64 	%rd445, %rd2, %rd444;
	ld.global.u32 	%r770, [%rd445];
	add.s64 	%rd446, %rd1, %rd444;
	st.global.u32 	[%rd446], %r770;
	ld.global.u32 	%r771, [%rd445+4];
	st.global.u32 	[%rd446+4], %r771;
	ld.global.u32 	%r772, [%rd445+8];
	st.global.u32 	[%rd446+8], %r772;
	ld.global.u32 	%r773, [%rd445+12];
	st.global.u32 	[%rd446+12], %r773;
	ld.global.u32 	%r774, [%rd445+16];
	st.global.u32 	[%rd446+16], %r774;
	ld.global.u32 	%r775, [%rd445+20];
	st.global.u32 	[%rd446+20], %r775;
	ld.global.u32 	%r776, [%rd445+24];
	st.global.u32 	[%rd446+24], %r776;
	ld.global.u32 	%r777, [%rd445+28];
	st.global.u32 	[%rd446+28], %r777;
	add.s32 	%r1014, %r1014, 8;
$L__BB1_184:
	setp.eq.s32 	%p145, %r4, 0;
	@%p145 bra 	$L__BB1_191;
	setp.lt.u32 	%p146, %r5, 3;
	@%p146 bra 	$L__BB1_187;
	mul.wide.u32 	%rd447, %r1014, 4;
	add.s64 	%rd448, %rd2, %rd447;
	ld.global.u32 	%r778, [%rd448];
	add.s64 	%rd449, %rd1, %rd447;
	st.global.u32 	[%rd449], %r778;
	ld.global.u32 	%r779, [%rd448+4];
	st.global.u32 	[%rd449+4], %r779;
	ld.global.u32 	%r780, [%rd448+8];
	st.global.u32 	[%rd449+8], %r780;
	ld.global.u32 	%r781, [%rd448+12];
	st.global.u32 	[%rd449+12], %r781;
	add.s32 	%r1014, %r1014, 4;
$L__BB1_187:
	setp.eq.s32 	%p147, %r7, 0;
	@%p147 bra 	$L__BB1_191;
	setp.eq.s32 	%p148, %r7, 1;
	mul.wide.u32 	%rd450, %r1014, 4;
	add.s64 	%rd37, %rd2, %rd450;
	ld.global.u32 	%r782, [%rd37];
	add.s64 	%rd38, %rd1, %rd450;
	st.global.u32 	[%rd38], %r782;
	@%p148 bra 	$L__BB1_191;
	setp.eq.s32 	%p149, %r7, 2;
	ld.global.u32 	%r783, [%rd37+4];
	st.global.u32 	[%rd38+4], %r783;
	@%p149 bra 	$L__BB1_191;
	ld.global.u32 	%r784, [%rd37+8];
	st.global.u32 	[%rd38+8], %r784;
$L__BB1_191:
	mov.b32 	%r1019, 0;
	mov.u32 	%r1024, %r187;
	@%p141 bra 	$L__BB1_194;
	mov.b32 	%r1023, 0;
	mov.u32 	%r1024, %r187;
$L__BB1_193:
	.pragma "nounroll";
	add.s32 	%r787, %r1024, -1;
	mul.wide.u32 	%rd451, %r1023, 4;
	add.s64 	%rd452, %rd1, %rd451;
	ld.global.u32 	%r788, [%rd452];
	mul.wide.s32 	%rd453, %r788, 4;
	add.s64 	%rd454, %rd2, %rd453;
	st.global.u32 	[%rd454], %r787;
	add.s32 	%r789, %r1024, -2;
	ld.global.u32 	%r790, [%rd452+4];
	mul.wide.s32 	%rd455, %r790, 4;
	add.s64 	%rd456, %rd2, %rd455;
	st.global.u32 	[%rd456], %r789;
	add.s32 	%r791, %r1024, -3;
	ld.global.u32 	%r792, [%rd452+8];
	mul.wide.s32 	%rd457, %r792, 4;
	add.s64 	%rd458, %rd2, %rd457;
	st.global.u32 	[%rd458], %r791;
	add.s32 	%r793, %r1024, -4;
	ld.global.u32 	%r794, [%rd452+12];
	mul.wide.s32 	%rd459, %r794, 4;
	add.s64 	%rd460, %rd2, %rd459;
	st.global.u32 	[%rd460], %r793;
	add.s32 	%r795, %r1024, -5;
	ld.global.u32 	%r796, [%rd452+16];
	mul.wide.s32 	%rd461, %r796, 4;
	add.s64 	%rd462, %rd2, %rd461;
	st.global.u32 	[%rd462], %r795;
	add.s32 	%r797, %r1024, -6;
	ld.global.u32 	%r798, [%rd452+20];
	mul.wide.s32 	%rd463, %r798, 4;
	add.s64 	%rd464, %rd2, %rd463;
	st.global.u32 	[%rd464], %r797;
	add.s32 	%r799, %r1024, -7;
	ld.global.u32 	%r800, [%rd452+24];
	mul.wide.s32 	%rd465, %r800, 4;
	add.s64 	%rd466, %rd2, %rd465;
	st.global.u32 	[%rd466], %r799;
	add.s32 	%r801, %r1024, -8;
	ld.global.u32 	%r802, [%rd452+28];
	mul.wide.s32 	%rd467, %r802, 4;
	add.s64 	%rd468, %rd2, %rd467;
	st.global.u32 	[%rd468], %r801;
	add.s32 	%r803, %r1024, -9;
	ld.global.u32 	%r804, [%rd452+32];
	mul.wide.s32 	%rd469, %r804, 4;
	add.s64 	%rd470, %rd2, %rd469;
	st.global.u32 	[%rd470], %r803;
	add.s32 	%r805, %r1024, -10;
	ld.global.u32 	%r806, [%rd452+36];
	mul.wide.s32 	%rd471, %r806, 4;
	add.s64 	%rd472, %rd2, %rd471;
	st.global.u32 	[%rd472], %r805;
	add.s32 	%r807, %r1024, -11;
	ld.global.u32 	%r808, [%rd452+40];
	mul.wide.s32 	%rd473, %r808, 4;
	add.s64 	%rd474, %rd2, %rd473;
	st.global.u32 	[%rd474], %r807;
	add.s32 	%r809, %r1024, -12;
	ld.global.u32 	%r810, [%rd452+44];
	mul.wide.s32 	%rd475, %r810, 4;
	add.s64 	%rd476, %rd2, %rd475;
	st.global.u32 	[%rd476], %r809;
	add.s32 	%r811, %r1024, -13;
	ld.global.u32 	%r812, [%rd452+48];
	mul.wide.s32 	%rd477, %r812, 4;
	add.s64 	%rd478, %rd2, %rd477;
	st.global.u32 	[%rd478], %r811;
	add.s32 	%r813, %r1024, -14;
	ld.global.u32 	%r814, [%rd452+52];
	mul.wide.s32 	%rd479, %r814, 4;
	add.s64 	%rd480, %rd2, %rd479;
	st.global.u32 	[%rd480], %r813;
	add.s32 	%r815, %r1024, -15;
	ld.global.u32 	%r816, [%rd452+56];
	mul.wide.s32 	%rd481, %r816, 4;
	add.s64 	%rd482, %rd2, %rd481;
	st.global.u32 	[%rd482], %r815;
	add.s32 	%r1024, %r1024, -16;
	add.s32 	%r1023, %r1023, 16;
	ld.global.u32 	%r817, [%rd452+60];
	mul.wide.s32 	%rd483, %r817, 4;
	add.s64 	%rd484, %rd2, %rd483;
	st.global.u32 	[%rd484], %r1024;
	setp.eq.s32 	%p151, %r1023, %r6;
	mov.u32 	%r1019, %r6;
	@%p151 bra 	$L__BB1_194;
	bra.uni 	$L__BB1_193;
$L__BB1_194:
	@%p143 bra 	$L__BB1_204;
	setp.lt.u32 	%p153, %r3, 7;
	@%p153 bra 	$L__BB1_197;
	add.s32 	%r818, %r1024, -1;
	mul.wide.u32 	%rd485, %r1019, 4;
	add.s64 	%rd486, %rd1, %rd485;
	ld.global.u32 	%r819, [%rd486];
	mul.wide.s32 	%rd487, %r819, 4;
	add.s64 	%rd488, %rd2, %rd487;
	st.global.u32 	[%rd488], %r818;
	add.s32 	%r820, %r1024, -2;
	ld.global.u32 	%r821, [%rd486+4];
	mul.wide.s32 	%rd489, %r821, 4;
	add.s64 	%rd490, %rd2, %rd489;
	st.global.u32 	[%rd490], %r820;
	add.s32 	%r822, %r1024, -3;
	ld.global.u32 	%r823, [%rd486+8];
	mul.wide.s32 	%rd491, %r823, 4;
	add.s64 	%rd492, %rd2, %rd491;
	st.global.u32 	[%rd492], %r822;
	add.s32 	%r824, %r1024, -4;
	ld.global.u32 	%r825, [%rd486+12];
	mul.wide.s32 	%rd493, %r825, 4;
	add.s64 	%rd494, %rd2, %rd493;
	st.global.u32 	[%rd494], %r824;
	add.s32 	%r826, %r1024, -5;
	ld.global.u32 	%r827, [%rd486+16];
	mul.wide.s32 	%rd495, %r827, 4;
	add.s64 	%rd496, %rd2, %rd495;
	st.global.u32 	[%rd496], %r826;
	add.s32 	%r828, %r1024, -6;
	ld.global.u32 	%r829, [%rd486+20];
	mul.wide.s32 	%rd497, %r829, 4;
	add.s64 	%rd498, %rd2, %rd497;
	st.global.u32 	[%rd498], %r828;
	add.s32 	%r830, %r1024, -7;
	ld.global.u32 	%r831, [%rd486+24];
	mul.wide.s32 	%rd499, %r831, 4;
	add.s64 	%rd500, %rd2, %rd499;
	st.global.u32 	[%rd500], %r830;
	add.s32 	%r1024, %r1024, -8;
	ld.global.u32 	%r832, [%rd486+28];
	mul.wide.s32 	%rd501, %r832, 4;
	add.s64 	%rd502, %rd2, %rd501;
	st.global.u32 	[%rd502], %r1024;
	add.s32 	%r1019, %r1019, 8;
$L__BB1_197:
	setp.eq.s32 	%p154, %r4, 0;
	@%p154 bra 	$L__BB1_204;
	setp.lt.u32 	%p155, %r5, 3;
	@%p155 bra 	$L__BB1_200;
	add.s32 	%r833, %r1024, -1;
	mul.wide.u32 	%rd503, %r1019, 4;
	add.s64 	%rd504, %rd1, %rd503;
	ld.global.u32 	%r834, [%rd504];
	mul.wide.s32 	%rd505, %r834, 4;
	add.s64 	%rd506, %rd2, %rd505;
	st.global.u32 	[%rd506], %r833;
	add.s32 	%r835, %r1024, -2;
	ld.global.u32 	%r836, [%rd504+4];
	mul.wide.s32 	%rd507, %r836, 4;
	add.s64 	%rd508, %rd2, %rd507;
	st.global.u32 	[%rd508], %r835;
	add.s32 	%r837, %r1024, -3;
	ld.global.u32 	%r838, [%rd504+8];
	mul.wide.s32 	%rd509, %r838, 4;
	add.s64 	%rd510, %rd2, %rd509;
	st.global.u32 	[%rd510], %r837;
	add.s32 	%r1024, %r1024, -4;
	ld.global.u32 	%r839, [%rd504+12];
	mul.wide.s32 	%rd511, %r839, 4;
	add.s64 	%rd512, %rd2, %rd511;
	st.global.u32 	[%rd512], %r1024;
	add.s32 	%r1019, %r1019, 4;
$L__BB1_200:
	setp.eq.s32 	%p156, %r7, 0;
	@%p156 bra 	$L__BB1_204;
	setp.eq.s32 	%p157, %r7, 1;
	add.s32 	%r840, %r1024, -1;
	mul.wide.u32 	%rd513, %r1019, 4;
	add.s64 	%rd39, %rd1, %rd513;
	ld.global.u32 	%r841, [%rd39];
	mul.wide.s32 	%rd514, %r841, 4;
	add.s64 	%rd515, %rd2, %rd514;
	st.global.u32 	[%rd515], %r840;
	@%p157 bra 	$L__BB1_204;
	setp.eq.s32 	%p158, %r7, 2;
	add.s32 	%r842, %r1024, -2;
	ld.global.u32 	%r843, [%rd39+4];
	mul.wide.s32 	%rd516, %r843, 4;
	add.s64 	%rd517, %rd2, %rd516;
	st.global.u32 	[%rd517], %r842;
	@%p158 bra 	$L__BB1_204;
	add.s32 	%r844, %r1024, -3;
	ld.global.u32 	%r845, [%rd39+8];
	mul.wide.s32 	%rd518, %r845, 4;
	add.s64 	%rd519, %rd2, %rd518;
	st.global.u32 	[%rd519], %r844;
$L__BB1_204:
	mov.b32 	%r1025, 0;
	bra.uni 	$L__BB1_206;
$L__BB1_205:
	add.s32 	%r1025, %r1025, 1;
	setp.eq.s32 	%p161, %r1025, %r187;
	@%p161 bra 	$L__BB1_208;
$L__BB1_206:
	mul.wide.u32 	%rd520, %r1025, 4;
	add.s64 	%rd521, %rd6, %rd520;
	ld.global.u32 	%r847, [%rd521];
	add.s64 	%rd522, %rd2, %rd520;
	ld.global.u32 	%r848, [%rd522];
	sub.s32 	%r159, %r847, %r848;
	setp.eq.s32 	%p159, %r159, 0;
	@%p159 bra 	$L__BB1_205;
	setp.gt.s32 	%p160, %r159, 0;
	mov.u32 	%r1039, %r9;
	@%p160 bra 	$L__BB1_243;
$L__BB1_208:
	mov.b32 	%r1027, 0;
	@%p141 bra 	$L__BB1_211;
	mov.b32 	%r1029, 0;
$L__BB1_210:
	.pragma "nounroll";
	mul.wide.u32 	%rd523, %r1029, 4;
	add.s64 	%rd524, %rd2, %rd523;
	ld.global.u32 	%r851, [%rd524];
	add.s64 	%rd525, %rd1, %rd523;
	st.global.u32 	[%rd525], %r851;
	ld.global.u32 	%r852, [%rd524+4];
	st.global.u32 	[%rd525+4], %r852;
	ld.global.u32 	%r853, [%rd524+8];
	st.global.u32 	[%rd525+8], %r853;
	ld.global.u32 	%r854, [%rd524+12];
	st.global.u32 	[%rd525+12], %r854;
	ld.global.u32 	%r855, [%rd524+16];
	st.global.u32 	[%rd525+16], %r855;
	ld.global.u32 	%r856, [%rd524+20];
	st.global.u32 	[%rd525+20], %r856;
	ld.global.u32 	%r857, [%rd524+24];
	st.global.u32 	[%rd525+24], %r857;
	ld.global.u32 	%r858, [%rd524+28];
	st.global.u32 	[%rd525+28], %r858;
	ld.global.u32 	%r859, [%rd524+32];
	st.global.u32 	[%rd525+32], %r859;
	ld.global.u32 	%r860, [%rd524+36];
	st.global.u32 	[%rd525+36], %r860;
	ld.global.u32 	%r861, [%rd524+40];
	st.global.u32 	[%rd525+40], %r861;
	ld.global.u32 	%r862, [%rd524+44];
	st.global.u32 	[%rd525+44], %r862;
	ld.global.u32 	%r863, [%rd524+48];
	st.global.u32 	[%rd525+48], %r863;
	ld.global.u32 	%r864, [%rd524+52];
	st.global.u32 	[%rd525+52], %r864;
	ld.global.u32 	%r865, [%rd524+56];
	st.global.u32 	[%rd525+56], %r865;
	ld.global.u32 	%r866, [%rd524+60];
	add.s32 	%r1029, %r1029, 16;
	st.global.u32 	[%rd525+60], %r866;
	setp.eq.s32 	%p163, %r1029, %r6;
	mov.u32 	%r1027, %r6;
	@%p163 bra 	$L__BB1_211;
	bra.uni 	$L__BB1_210;
$L__BB1_211:
	@%p143 bra 	$L__BB1_221;
	setp.lt.u32 	%p165, %r3, 7;
	@%p165 bra 	$L__BB1_214;
	mul.wide.u32 	%rd526, %r1027, 4;
	add.s64 	%rd527, %rd2, %rd526;
	ld.global.u32 	%r867, [%rd527];
	add.s64 	%rd528, %rd1, %rd526;
	st.global.u32 	[%rd528], %r867;
	ld.global.u32 	%r868, [%rd527+4];
	st.global.u32 	[%rd528+4], %r868;
	ld.global.u32 	%r869, [%rd527+8];
	st.global.u32 	[%rd528+8], %r869;
	ld.global.u32 	%r870, [%rd527+12];
	st.global.u32 	[%rd528+12], %r870;
	ld.global.u32 	%r871, [%rd527+16];
	st.global.u32 	[%rd528+16], %r871;
	ld.global.u32 	%r872, [%rd527+20];
	st.global.u32 	[%rd528+20], %r872;
	ld.global.u32 	%r873, [%rd527+24];
	st.global.u32 	[%rd528+24], %r873;
	ld.global.u32 	%r874, [%rd527+28];
	st.global.u32 	[%rd528+28], %r874;
	add.s32 	%r1027, %r1027, 8;
$L__BB1_214:
	setp.eq.s32 	%p166, %r4, 0;
	@%p166 bra 	$L__BB1_221;
	setp.lt.u32 	%p167, %r5, 3;
	@%p167 bra 	$L__BB1_217;
	mul.wide.u32 	%rd529, %r1027, 4;
	add.s64 	%rd530, %rd2, %rd529;
	ld.global.u32 	%r875, [%rd530];
	add.s64 	%rd531, %rd1, %rd529;
	st.global.u32 	[%rd531], %r875;
	ld.global.u32 	%r876, [%rd530+4];
	st.global.u32 	[%rd531+4], %r876;
	ld.global.u32 	%r877, [%rd530+8];
	st.global.u32 	[%rd531+8], %r877;
	ld.global.u32 	%r878, [%rd530+12];
	st.global.u32 	[%rd531+12], %r878;
	add.s32 	%r1027, %r1027, 4;
$L__BB1_217:
	setp.eq.s32 	%p168, %r7, 0;
	@%p168 bra 	$L__BB1_221;
	setp.eq.s32 	%p169, %r7, 1;
	mul.wide.u32 	%rd532, %r1027, 4;
	add.s64 	%rd40, %rd2, %rd532;
	ld.global.u32 	%r879, [%rd40];
	add.s64 	%rd41, %rd1, %rd532;
	st.global.u32 	[%rd41], %r879;
	@%p169 bra 	$L__BB1_221;
	setp.eq.s32 	%p170, %r7, 2;
	ld.global.u32 	%r880, [%rd40+4];
	st.global.u32 	[%rd41+4], %r880;
	@%p170 bra 	$L__BB1_221;
	ld.global.u32 	%r881, [%rd40+8];
	st.global.u32 	[%rd41+8], %r881;
$L__BB1_221:
	mov.b32 	%r1032, 0;
	mov.u32 	%r1037, %r187;
	@%p141 bra 	$L__BB1_224;
	mov.b32 	%r1036, 0;
	mov.u32 	%r1037, %r187;
$L__BB1_223:
	.pragma "nounroll";
	add.s32 	%r884, %r1037, -1;
	mul.wide.u32 	%rd533, %r1036, 4;
	add.s64 	%rd534, %rd1, %rd533;
	ld.global.u32 	%r885, [%rd534];
	mul.wide.s32 	%rd535, %r885, 4;
	add.s64 	%rd536, %rd2, %rd535;
	st.global.u32 	[%rd536], %r884;
	add.s32 	%r886, %r1037, -2;
	ld.global.u32 	%r887, [%rd534+4];
	mul.wide.s32 	%rd537, %r887, 4;
	add.s64 	%rd538, %rd2, %rd537;
	st.global.u32 	[%rd538], %r886;
	add.s32 	%r888, %r1037, -3;
	ld.global.u32 	%r889, [%rd534+8];
	mul.wide.s32 	%rd539, %r889, 4;
	add.s64 	%rd540, %rd2, %rd539;
	st.global.u32 	[%rd540], %r888;
	add.s32 	%r890, %r1037, -4;
	ld.global.u32 	%r891, [%rd534+12];
	mul.wide.s32 	%rd541, %r891, 4;
	add.s64 	%rd542, %rd2, %rd541;
	st.global.u32 	[%rd542], %r890;
	add.s32 	%r892, %r1037, -5;
	ld.global.u32 	%r893, [%rd534+16];
	mul.wide.s32 	%rd543, %r893, 4;
	add.s64 	%rd544, %rd2, %rd543;
	st.global.u32 	[%rd544], %r892;
	add.s32 	%r894, %r1037, -6;
	ld.global.u32 	%r895, [%rd534+20];
	mul.wide.s32 	%rd545, %r895, 4;
	add.s64 	%rd546, %rd2, %rd545;
	st.global.u32 	[%rd546], %r894;
	add.s32 	%r896, %r1037, -7;
	ld.global.u32 	%r897, [%rd534+24];
	mul.wide.s32 	%rd547, %r897, 4;
	add.s64 	%rd548, %rd2, %rd547;
	st.global.u32 	[%rd548], %r896;
	add.s32 	%r898, %r1037, -8;
	ld.global.u32 	%r899, [%rd534+28];
	mul.wide.s32 	%rd549, %r899, 4;
	add.s64 	%rd550, %rd2, %rd549;
	st.global.u32 	[%rd550], %r898;
	add.s32 	%r900, %r1037, -9;
	ld.global.u32 	%r901, [%rd534+32];
	mul.wide.s32 	%rd551, %r901, 4;
	add.s64 	%rd552, %rd2, %rd551;
	st.global.u32 	[%rd552], %r900;
	add.s32 	%r902, %r1037, -10;
	ld.global.u32 	%r903, [%rd534+36];
	mul.wide.s32 	%rd553, %r903, 4;
	add.s64 	%rd554, %rd2, %rd553;
	st.global.u32 	[%rd554], %r902;
	add.s32 	%r904, %r1037, -11;
	ld.global.u32 	%r905, [%rd534+40];
	mul.wide.s32 	%rd555, %r905, 4;
	add.s64 	%rd556, %rd2, %rd555;
	st.global.u32 	[%rd556], %r904;
	add.s32 	%r906, %r1037, -12;
	ld.global.u32 	%r907, [%rd534+44];
	mul.wide.s32 	%rd557, %r907, 4;
	add.s64 	%rd558, %rd2, %rd557;
	st.global.u32 	[%rd558], %r906;
	add.s32 	%r908, %r1037, -13;
	ld.global.u32 	%r909, [%rd534+48];
	mul.wide.s32 	%rd559, %r909, 4;
	add.s64 	%rd560, %rd2, %rd559;
	st.global.u32 	[%rd560], %r908;
	add.s32 	%r910, %r1037, -14;
	ld.global.u32 	%r911, [%rd534+52];
	mul.wide.s32 	%rd561, %r911, 4;
	add.s64 	%rd562, %rd2, %rd561;
	st.global.u32 	[%rd562], %r910;
	add.s32 	%r912, %r1037, -15;
	ld.global.u32 	%r913, [%rd534+56];
	mul.wide.s32 	%rd563, %r913, 4;
	add.s64 	%rd564, %rd2, %rd563;
	st.global.u32 	[%rd564], %r912;
	add.s32 	%r1037, %r1037, -16;
	add.s32 	%r1036, %r1036, 16;
	ld.global.u32 	%r914, [%rd534+60];
	mul.wide.s32 	%rd565, %r914, 4;
	add.s64 	%rd566, %rd2, %rd565;
	st.global.u32 	[%rd566], %r1037;
	setp.eq.s32 	%p172, %r1036, %r6;
	mov.u32 	%r1032, %r6;
	@%p172 bra 	$L__BB1_224;
	bra.uni 	$L__BB1_223;
$L__BB1_224:
	@%p143 bra 	$L__BB1_234;
	setp.lt.u32 	%p174, %r3, 7;
	@%p174 bra 	$L__BB1_227;
	add.s32 	%r915, %r1037, -1;
	mul.wide.u32 	%rd567, %r1032, 4;
	add.s64 	%rd568, %rd1, %rd567;
	ld.global.u32 	%r916, [%rd568];
	mul.wide.s32 	%rd569, %r916, 4;
	add.s64 	%rd570, %rd2, %rd569;
	st.global.u32 	[%rd570], %r915;
	add.s32 	%r917, %r1037, -2;
	ld.global.u32 	%r918, [%rd568+4];
	mul.wide.s32 	%rd571, %r918, 4;
	add.s64 	%rd572, %rd2, %rd571;
	st.global.u32 	[%rd572], %r917;
	add.s32 	%r919, %r1037, -3;
	ld.global.u32 	%r920, [%rd568+8];
	mul.wide.s32 	%rd573, %r920, 4;
	add.s64 	%rd574, %rd2, %rd573;
	st.global.u32 	[%rd574], %r919;
	add.s32 	%r921, %r1037, -4;
	ld.global.u32 	%r922, [%rd568+12];
	mul.wide.s32 	%rd575, %r922, 4;
	add.s64 	%rd576, %rd2, %rd575;
	st.global.u32 	[%rd576], %r921;
	add.s32 	%r923, %r1037, -5;
	ld.global.u32 	%r924, [%rd568+16];
	mul.wide.s32 	%rd577, %r924, 4;
	add.s64 	%rd578, %rd2, %rd577;
	st.global.u32 	[%rd578], %r923;
	add.s32 	%r925, %r1037, -6;
	ld.global.u32 	%r926, [%rd568+20];
	mul.wide.s32 	%rd579, %r926, 4;
	add.s64 	%rd580, %rd2, %rd579;
	st.global.u32 	[%rd580], %r925;
	add.s32 	%r927, %r1037, -7;
	ld.global.u32 	%r928, [%rd568+24];
	mul.wide.s32 	%rd581, %r928, 4;
	add.s64 	%rd582, %rd2, %rd581;
	st.global.u32 	[%rd582], %r927;
	add.s32 	%r1037, %r1037, -8;
	ld.global.u32 	%r929, [%rd568+28];
	mul.wide.s32 	%rd583, %r929, 4;
	add.s64 	%rd584, %rd2, %rd583;
	st.global.u32 	[%rd584], %r1037;
	add.s32 	%r1032, %r1032, 8;
$L__BB1_227:
	setp.eq.s32 	%p175, %r4, 0;
	@%p175 bra 	$L__BB1_234;
	setp.lt.u32 	%p176, %r5, 3;
	@%p176 bra 	$L__BB1_230;
	add.s32 	%r930, %r1037, -1;
	mul.wide.u32 	%rd585, %r1032, 4;
	add.s64 	%rd586, %rd1, %rd585;
	ld.global.u32 	%r931, [%rd586];
	mul.wide.s32 	%rd587, %r931, 4;
	add.s64 	%rd588, %rd2, %rd587;
	st.global.u32 	[%rd588], %r930;
	add.s32 	%r932, %r1037, -2;
	ld.global.u32 	%r933, [%rd586+4];
	mul.wide.s32 	%rd589, %r933, 4;
	add.s64 	%rd590, %rd2, %rd589;
	st.global.u32 	[%rd590], %r932;
	add.s32 	%r934, %r1037, -3;
	ld.global.u32 	%r935, [%rd586+8];
	mul.wide.s32 	%rd591, %r935, 4;
	add.s64 	%rd592, %rd2, %rd591;
	st.global.u32 	[%rd592], %r934;
	add.s32 	%r1037, %r1037, -4;
	ld.global.u32 	%r936, [%rd586+12];
	mul.wide.s32 	%rd593, %r936, 4;
	add.s64 	%rd594, %rd2, %rd593;
	st.global.u32 	[%rd594], %r1037;
	add.s32 	%r1032, %r1032, 4;
$L__BB1_230:
	setp.eq.s32 	%p177, %r7, 0;
	@%p177 bra 	$L__BB1_234;
	setp.eq.s32 	%p178, %r7, 1;
	add.s32 	%r937, %r1037, -1;
	mul.wide.u32 	%rd595, %r1032, 4;
	add.s64 	%rd42, %rd1, %rd595;
	ld.global.u32 	%r938, [%rd42];
	mul.wide.s32 	%rd596, %r938, 4;
	add.s64 	%rd597, %rd2, %rd596;
	st.global.u32 	[%rd597], %r937;
	@%p178 bra 	$L__BB1_234;
	setp.eq.s32 	%p179, %r7, 2;
	add.s32 	%r939, %r1037, -2;
	ld.global.u32 	%r940, [%rd42+4];
	mul.wide.s32 	%rd598, %r940, 4;
	add.s64 	%rd599, %rd2, %rd598;
	st.global.u32 	[%rd599], %r939;
	@%p179 bra 	$L__BB1_234;
	add.s32 	%r941, %r1037, -3;
	ld.global.u32 	%r942, [%rd42+8];
	mul.wide.s32 	%rd600, %r942, 4;
	add.s64 	%rd601, %rd2, %rd600;
	st.global.u32 	[%rd601], %r941;
$L__BB1_234:
	mov.b32 	%r1038, 0;
	bra.uni 	$L__BB1_236;
$L__BB1_235:
	add.s32 	%r1038, %r1038, 1;
	setp.eq.s32 	%p182, %r1038, %r187;
	@%p182 bra 	$L__BB1_238;
$L__BB1_236:
	mul.wide.u32 	%rd602, %r1038, 4;
	add.s64 	%rd603, %rd6, %rd602;
	ld.global.u32 	%r944, [%rd603];
	add.s64 	%rd604, %rd2, %rd602;
	ld.global.u32 	%r945, [%rd604];
	sub.s32 	%r183, %r944, %r945;
	setp.eq.s32 	%p180, %r183, 0;
	@%p180 bra 	$L__BB1_235;
	setp.gt.s32 	%p181, %r183, 0;
	mov.u32 	%r1039, %r9;
	@%p181 bra 	$L__BB1_243;
$L__BB1_238:
	add.s64 	%rd611, %rd611, 1;
	st.global.u64 	[%rd7+8], %rd611;
	ld.global.u64 	%rd605, [%rd7];
	add.s64 	%rd606, %rd605, %rd610;
	st.global.u64 	[%rd7], %rd606;
	mov.u32 	%r1039, %r9;
	bra.uni 	$L__BB1_243;
$L__BB1_239:
	add.s32 	%r947, %r947, 1;
	setp.eq.s32 	%p8, %r947, %r187;
	@%p8 bra 	$L__BB1_240;
	bra.uni 	$L__BB1_4;
$L__BB1_240:
	setp.eq.s32 	%p9, %r10, -1;
	@%p9 bra 	$L__BB1_242;
	add.s32 	%r193, %r10, %r9;
	mul.wide.s32 	%rd57, %r193, 4;
	add.s64 	%rd58, %rd3, %rd57;
	mov.b32 	%r194, 0;
	st.global.u32 	[%rd58], %r194;
	sub.s32 	%r195, %r1, %r9;
	add.s32 	%r196, %r195, %r10;
	mul.wide.s32 	%rd59, %r196, 4;
	add.s64 	%rd60, %rd4, %rd59;
	st.global.u32 	[%rd60], %r194;
	mul.wide.s32 	%rd61, %r10, 4;
	add.s64 	%rd62, %rd5, %rd61;
	st.global.u32 	[%rd62], %r194;
	mov.b32 	%r197, -1;
	st.global.u32 	[%rd9], %r197;
$L__BB1_242:
	add.s32 	%r1039, %r9, -1;
$L__BB1_243:
	setp.gt.s32 	%p183, %r1039, -1;
	@%p183 bra 	$L__BB1_2;
$L__BB1_244:
	ret;

}


// ===== COMPILED SASS (sm_100) =====

	.target	sm_100

	.elftype	@"ET_EXEC"


//--------------------- .note.nv.tkinfo           --------------------------
	.section	.note.nv.tkinfo,"",@"SHT_NOTE"
	.sectionflags	@"SHF_NOTE_NV_TKINFO"
	.tkinfo
        /*0018*/ 	.word	0x00000002
        /*0030*/ 	.string	""
        /*0030*/ 	.string	"ptxas"
        /*0030*/ 	.string	"Cuda compilation tools, release 13.0, V13.0.88"
        /*0030*/ 	.string	"Build cuda_13.0.r13.0/compiler.36424714_0"
        /*0030*/ 	.string	"-arch sm_100 -m 64 "



//--------------------- .note.nv.cuinfo           --------------------------
	.section	.note.nv.cuinfo,"",@"SHT_NOTE"
	.sectionflags	@"SHF_NOTE_NV_CUINFO"
        /*0018*/ 	.short	0x0002
        /*001a*/ 	.short	0x0064
        /*001c*/ 	.short	0x0082
	.zero		2


//--------------------- .nv.info                  --------------------------
	.section	.nv.info,"",@"SHT_CUDA_INFO"
	.align	4


	//----- nvinfo : EIATTR_REGCOUNT
	.align		4
        /*0000*/ 	.byte	0x04, 0x2f
        /*0002*/ 	.short	(.L_1 - .L_0)
	.align		4
.L_0:
        /*0004*/ 	.word	index@(_Z16sgpu_cuda_kerneliiPjS_S_S_i)
        /*0008*/ 	.word	0x00000016


	//----- nvinfo : EIATTR_FRAME_SIZE
	.align		4
.L_1:
        /*000c*/ 	.byte	0x04, 0x11
        /*000e*/ 	.short	(.L_3 - .L_2)
	.align		4
.L_2:
        /*0010*/ 	.word	index@(_Z16sgpu_cuda_kerneliiPjS_S_S_i)
        /*0014*/ 	.word	0x00000000


	//----- nvinfo : EIATTR_REGCOUNT
	.align		4
.L_3:
        /*0018*/ 	.byte	0x04, 0x2f
        /*001a*/ 	.short	(.L_5 - .L_4)
	.align		4
.L_4:
        /*001c*/ 	.word	index@(_Z11nqueen_cudaPiS_S_S_S_S_Plllii)
        /*0020*/ 	.word	0x00000020


	//----- nvinfo : EIATTR_FRAME_SIZE
	.align		4
.L_5:
        /*0024*/ 	.byte	0x04, 0x11
        /*0026*/ 	.short	(.L_7 - .L_6)
	.align		4
.L_6:
        /*0028*/ 	.word	index@(_Z11nqueen_cudaPiS_S_S_S_S_Plllii)
        /*002c*/ 	.word	0x00000000


	//----- nvinfo : EIATTR_MIN_STACK_SIZE
	.align		4
.L_7:
        /*0030*/ 	.byte	0x04, 0x12
        /*0032*/ 	.short	(.L_9 - .L_8)
	.align		4
.L_8:
        /*0034*/ 	.word	index@(_Z11nqueen_cudaPiS_S_S_S_S_Plllii)
        /*0038*/ 	.word	0x00000000


	//----- nvinfo : EIATTR_MIN_STACK_SIZE
	.align		4
.L_9:
        /*003c*/ 	.byte	0x04, 0x12
        /*003e*/ 	.short	(.L_11 - .L_10)
	.align		4
.L_10:
        /*0040*/ 	.word	index@(_Z16sgpu_cuda_kerneliiPjS_S_S_i)
        /*0044*/ 	.word	0x00000000
.L_11:


//--------------------- .nv.compat                --------------------------
	.section	.nv.compat,"",@"SHT_CUDA_COMPAT_INFO"
	.align	4
        /*0000*/ 	.byte	0x02, 0x09, 0x00, 0x00, 0x02, 0x02, 0x01, 0x00, 0x02, 0x05, 0x05, 0x00, 0x03, 0x07, 0x01, 0x01
        /*0010*/ 	.byte	0x02, 0x03, 0x00, 0x00, 0x02, 0x06, 0x01, 0x00, 0x04, 0x0b, 0x08, 0x00, 0x09, 0x00, 0x00, 0x00
        /*0020*/ 	.byte	0x00, 0x00, 0x00, 0x00


//--------------------- .nv.info._Z11nqueen_cudaPiS_S_S_S_S_Plllii --------------------------
	.section	.nv.info._Z11nqueen_cudaPiS_S_S_S_S_Plllii,"",@"SHT_CUDA_INFO"
	.sectionflags	@""
	.align	4


	//----- nvinfo : EIATTR_CUDA_API_VERSION
	.align		4
        /*0000*/ 	.byte	0x04, 0x37
        /*0002*/ 	.short	(.L_13 - .L_12)
.L_12:
        /*0004*/ 	.word	0x00000082


	//----- nvinfo : EIATTR_KPARAM_INFO
	.align		4
.L_13:
        /*0008*/ 	.byte	0x04, 0x17
        /*000a*/ 	.short	(.L_15 - .L_14)
.L_14:
        /*000c*/ 	.word	0x00000000
        /*0010*/ 	.short	0x000a
        /*0012*/ 	.short	0x004c
        /*0014*/ 	.byte	0x00, 0xf0, 0x11, 0x00


	//----- nvinfo : EIATTR_KPARAM_INFO
	.align		4
.L_15:
        /*0018*/ 	.byte	0x04, 0x17
        /*001a*/ 	.short	(.L_17 - .L_16)
.L_16:
        /*001c*/ 	.word	0x00000000
        /*0020*/ 	.short	0x0009
        /*0022*/ 	.short	0x0048
        /*0024*/ 	.byte	0x00, 0xf0, 0x11, 0x00


	//----- nvinfo : EIATTR_KPARAM_INFO
	.align		4
.L_17:
        /*0028*/ 	.byte	0x04, 0x17
        /*002a*/ 	.short	(.L_19 - .L_18)
.L_18:
        /*002c*/ 	.word	0x00000000
        /*0030*/ 	.short	0x0008
        /*0032*/ 	.short	0x0040
        /*0034*/ 	.byte	0x00, 0xf0, 0x21, 0x00


	//----- nvinfo : EIATTR_KPARAM_INFO
	.align		4
.L_19:
        /*0038*/ 	.byte	0x04, 0x17
        /*003a*/ 	.short	(.L_21 - .L_20)
.L_20:
        /*003c*/ 	.word	0x00000000
        /*0040*/ 	.short	0x0007
        /*0042*/ 	.short	0x0038
        /*0044*/ 	.byte	0x00, 0xf0, 0x21, 0x00


	//----- nvinfo : EIATTR_KPARAM_INFO
	.align		4
.L_21:
        /*0048*/ 	.byte	0x04, 0x17
        /*004a*/ 	.short	(.L_23 - .L_22)
.L_22:
        /*004c*/ 	.word	0x00000000
        /*0050*/ 	.short	0x0006
        /*0052*/ 	.short	0x0030
        /*0054*/ 	.byte	0x00, 0xf5, 0x21, 0x00


	//----- nvinfo : EIATTR_KPARAM_INFO
	.align		4
.L_23:
        /*0058*/ 	.byte	0x04, 0x17
        /*005a*/ 	.short	(.L_25 - .L_24)
.L_24:
        /*005c*/ 	.word	0x00000000
        /*0060*/ 	.short	0x0005
        /*0062*/ 	.short	0x0028
        /*0064*/ 	.byte	0x00, 0xf5, 0x21, 0x00


	//----- nvinfo : EIATTR_KPARAM_INFO
	.align		4
.L_25:
        /*0068*/ 	.byte	0x04, 0x17
        /*006a*/ 	.short	(.L_27 - .L_26)
.L_26:
        /*006c*/ 	.word	0x00000000
        /*0070*/ 	.short	0x0004
        /*0072*/ 	.short	0x0020
        /*0074*/ 	.byte	0x00, 0xf5, 0x21, 0x00


	//----- nvinfo : EIATTR_KPARAM_INFO
	.align		4
.L_27:
        /*0078*/ 	.byte	0x04, 0x17
        /*007a*/ 	.short	(.L_29 - .L_28)
.L_28:
        /*007c*/ 	.word	0x00000000
        /*0080*/ 	.short	0x0003
        /*0082*/ 	.short	0x0018
        /*0084*/ 	.byte	0x00, 0xf5, 0x21, 0x00


	//----- nvinfo : EIATTR_KPARAM_INFO
	.align		4
.L_29:
        /*0088*/ 	.byte	0x04, 0x17
        /*008a*/ 	.short	(.L_31 - .L_30)
.L_30:
        /*008c*/ 	.word	0x00000000
        /*0090*/ 	.short	0x0002
        /*0092*/ 	.short	0x0010
        /*0094*/ 	.byte	0x00, 0xf5, 0x21, 0x00


	//----- nvinfo : EIATTR_KPARAM_INFO
	.align		4
.L_31:
        /*0098*/ 	.byte	0x04, 0x17
        /*009a*/ 	.short	(.L_33 - .L_32)
.L_32:
        /*009c*/ 	.word	0x00000000
        /*00a0*/ 	.short	0x0001
        /*00a2*/ 	.short	0x0008
        /*00a4*/ 	.byte	0x00, 0xf5, 0x21, 0x00


	//----- nvinfo : EIATTR_KPARAM_INFO
	.align		4
.L_33:
        /*00a8*/ 	.byte	0x04, 0x17
        /*00aa*/ 	.short	(.L_35 - .L_34)
.L_34:
        /*00ac*/ 	.word	0x00000000
        /*00b0*/ 	.short	0x0000
        /*00b2*/ 	.short	0x0000
        /*00b4*/ 	.byte	0x00, 0xf5, 0x21, 0x00


	//----- nvinfo : EIATTR_SPARSE_MMA_MASK
	.align		4
.L_35:
        /*00b8*/ 	.byte	0x03, 0x50
        /*00ba*/ 	.short	0x0000


	//----- nvinfo : EIATTR_MAXREG_COUNT
	.align		4
        /*00bc*/ 	.byte	0x03, 0x1b
        /*00be*/ 	.short	0x00ff


	//----- nvinfo : EIATTR_MERCURY_ISA_VERSION
	.align		4
        /*00c0*/ 	.byte	0x03, 0x5f
        /*00c2*/ 	.short	0x0101


	//----- nvinfo : EIATTR_VRC_CTA_INIT_COUNT
	.align		4
        /*00c4*/ 	.byte	0x02, 0x4a
	.zero		1
	.zero		1


	//----- nvinfo : EIATTR_EXIT_INSTR_OFFSETS
	.align		4
        /*00c8*/ 	.byte	0x04, 0x1c
        /*00ca*/ 	.short	(.L_37 - .L_36)


	//   ....[0]....
.L_36:
        /*00cc*/ 	.word	0x00000030


	//   ....[1]....
        /*00d0*/ 	.word	0x00008aa0


	//----- nvinfo : EIATTR_CBANK_PARAM_SIZE
	.align		4
.L_37:
        /*00d4*/ 	.byte	0x03, 0x19
        /*00d6*/ 	.short	0x0050


	//----- nvinfo : EIATTR_PARAM_CBANK
	.align		4
        /*00d8*/ 	.byte	0x04, 0x0a
        /*00da*/ 	.short	(.L_39 - .L_38)
	.align		4
.L_38:
        /*00dc*/ 	.word	index@(.nv.constant0._Z11nqueen_cudaPiS_S_S_S_S_Plllii)
        /*00e0*/ 	.short	0x0380
        /*00e2*/ 	.short	0x0050


	//----- nvinfo : EIATTR_SW_WAR
	.align		4
.L_39:
        /*00e4*/ 	.byte	0x04, 0x36
        /*00e6*/ 	.short	(.L_41 - .L_40)
.L_40:
        /*00e8*/ 	.word	0x00000008
.L_41:


//--------------------- .nv.info._Z16sgpu_cuda_kerneliiPjS_S_S_i --------------------------
	.section	.nv.info._Z16sgpu_cuda_kerneliiPjS_S_S_i,"",@"SHT_CUDA_INFO"
	.sectionflags	@""
	.align	4


	//----- nvinfo : EIATTR_CUDA_API_VERSION
	.align		4
        /*0000*/ 	.byte	0x04, 0x37
        /*0002*/ 	.short	(.L_43 - .L_42)
.L_42:
        /*0004*/ 	.word	0x00000082


	//----- nvinfo : EIATTR_KPARAM_INFO
	.align		4
.L_43:
        /*0008*/ 	.byte	0x04, 0x17
        /*000a*/ 	.short	(.L_45 - .L_44)
.L_44:
        /*000c*/ 	.word	0x00000000
        /*0010*/ 	.short	0x0006
        /*0012*/ 	.short	0x0028
        /*0014*/ 	.byte	0x00, 0xf0, 0x11, 0x00


	//----- nvinfo : EIATTR_KPARAM_INFO
	.align		4
.L_45:
        /*0018*/ 	.byte	0x04, 0x17
        /*001a*/ 	.short	(.L_47 - .L_46)
.L_46:
        /*001c*/ 	.word	0x00000000
        /*0020*/ 	.short	0x0005
        /*0022*/ 	.short	0x0020
        /*0024*/ 	.byte	0x00, 0xf5, 0x21, 0x00


	//----- nvinfo : EIATTR_KPARAM_INFO
	.align		4
.L_47:
        /*0028*/ 	.byte	0x04, 0x17
        /*002a*/ 	.short	(.L_49 - .L_48)
.L_48:
        /*002c*/ 	.word	0x00000000
        /*0030*/ 	.short	0x0004
        /*0032*/ 	.short	0x0018
        /*0034*/ 	.byte	0x00, 0xf5, 0x21, 0x00


	//----- nvinfo : EIATTR_KPARAM_INFO
	.align		4
.L_49:
        /*0038*/ 	.byte	0x04, 0x17
        /*003a*/ 	.short	(.L_51 - .L_50)
.L_50:
        /*003c*/ 	.word	0x00000000
        /*0040*/ 	.short	0x0003
        /*0042*/ 	.short	0x0010
        /*0044*/ 	.byte	0x00, 0xf5, 0x21, 0x00


	//----- nvinfo : EIATTR_KPARAM_INFO
	.align		4
.L_51:
        /*0048*/ 	.byte	0x04, 0x17
        /*004a*/ 	.short	(.L_53 - .L_52)
.L_52:
        /*004c*/ 	.word	0x00000000
        /*0050*/ 	.short	0x0002
        /*0052*/ 	.short	0x0008
        /*0054*/ 	.byte	0x00, 0xf5, 0x21, 0x00


	//----- nvinfo : EIATTR_KPARAM_INFO
	.align		4
.L_53:
        /*0058*/ 	.byte	0x04, 0x17
        /*005a*/ 	.short	(.L_55 - .L_54)
.L_54:
        /*005c*/ 	.word	0x00000000
        /*0060*/ 	.short	0x0001
        /*0062*/ 	.short	0x0004
        /*0064*/ 	.byte	0x00, 0xf0, 0x11, 0x00


	//----- nvinfo : EIATTR_KPARAM_INFO
	.align		4
.L_55:
        /*0068*/ 	.byte	0x04, 0x17
        /*006a*/ 	.short	(.L_57 - .L_56)
.L_56:
        /*006c*/ 	.word	0x00000000
        /*0070*/ 	.short	0x0000
        /*0072*/ 	.short	0x0000
        /*0074*/ 	.byte	0x00, 0xf0, 0x11, 0x00


	//----- nvinfo : EIATTR_SPARSE_MMA_MASK
	.align		4
.L_57:
        /*0078*/ 	.byte	0x03, 0x50
        /*007a*/ 	.short	0x0000


	//----- nvinfo : EIATTR_MAXREG_COUNT
	.align		4
        /*007c*/ 	.byte	0x03, 0x1b
        /*007e*/ 	.short	0x00ff


	//----- nvinfo : EIATTR_NUM_BARRIERS
	.align		4
        /*0080*/ 	.byte	0x02, 0x4c
        /*0082*/ 	.byte	0x01
	.zero		1


	//----- nvinfo : EIATTR_MERCURY_ISA_VERSION
	.align		4
        /*0084*/ 	.byte	0x03, 0x5f
        /*0086*/ 	.short	0x0101


	//----- nvinfo : EIATTR_VRC_CTA_INIT_COUNT
	.align		4
        /*0088*/ 	.byte	0x02, 0x4a
	.zero		1
	.zero		1


	//----- nvinfo : EIATTR_EXIT_INSTR_OFFSETS
	.align		4
        /*008c*/ 	.byte	0x04, 0x1c
        /*008e*/ 	.short	(.L_59 - .L_58)


	//   ....[0]....
.L_58:
        /*0090*/ 	.word	0x000008a0


	//   ....[1]....
        /*0094*/ 	.word	0x00000920


	//----- nvinfo : EIATTR_CRS_STACK_SIZE
	.align		4
.L_59:
        /*0098*/ 	.byte	0x04, 0x1e
        /*009a*/ 	.short	(.L_61 - .L_60)
.L_60:
        /*009c*/ 	.word	0x00000000


	//----- nvinfo : EIATTR_CBANK_PARAM_SIZE
	.align		4
.L_61:
        /*00a0*/ 	.byte	0x03, 0x19
        /*00a2*/ 	.short	0x002c


	//----- nvinfo : EIATTR_PARAM_CBANK
	.align		4
        /*00a4*/ 	.byte	0x04, 0x0a
        /*00a6*/ 	.short	(.L_63 - .L_62)
	.align		4
.L_62:
        /*00a8*/ 	.word	index@(.nv.constant0._Z16sgpu_cuda_kerneliiPjS_S_S_i)
        /*00ac*/ 	.short	0x0380
        /*00ae*/ 	.short	0x002c


	//----- nvinfo : EIATTR_SW_WAR
	.align		4
.L_63:
        /*00b0*/ 	.byte	0x04, 0x36
        /*00b2*/ 	.short	(.L_65 - .L_64)
.L_64:
        /*00b4*/ 	.word	0x00000008
.L_65:


//--------------------- .nv.callgraph             --------------------------
	.section	.nv.callgraph,"",@"SHT_CUDA_CALLGRAPH"
	.align	4
	.sectionentsize	8
	.align		4
        /*0000*/ 	.word	0x00000000
	.align		4
        /*0004*/ 	.word	0xffffffff
	.align		4
        /*0008*/ 	.word	0x00000000
	.align		4
        /*000c*/ 	.word	0xfffffffe
	.align		4
        /*0010*/ 	.word	0x00000000
	.align		4
        /*0014*/ 	.word	0xfffffffd
	.align		4
        /*0018*/ 	.word	0x00000000
	.align		4
        /*001c*/ 	.word	0xfffffffc


//--------------------- .text._Z11nqueen_cudaPiS_S_S_S_S_Plllii --------------------------
	.section	.text._Z11nqueen_cudaPiS_S_S_S_S_Plllii,"ax",@progbits
	.align	128
        .global         _Z11nqueen_cudaPiS_S_S_S_S_Plllii
        .type           _Z11nqueen_cudaPiS_S_S_S_S_Plllii,@function
        .size           _Z11nqueen_cudaPiS_S_S_S_S_Plllii,(.L_x_111 - _Z11nqueen_cudaPiS_S_S_S_S_Plllii)
        .other          _Z11nqueen_cudaPiS_S_S_S_S_Plllii,@"STO_CUDA_ENTRY STV_DEFAULT"
_Z11nqueen_cudaPiS_S_S_S_S_Plllii:
.text._Z11nqueen_cudaPiS_S_S_S_S_Plllii:
[----:B------:R-:W-:Y:S01]  /*0000*/  LDC R1, c[0x0][0x37c] ;  /* 0x0000df00ff017b82 */ /* 0x000fe20000000800 */
[----:B------:R-:W0:Y:S02]  /*0010*/  LDCU UR4, c[0x0][0x3c8] ;  /* 0x00007900ff0477ac */ /* 0x000e240008000800 */
[----:B0-----:R-:W-:-:S13]  /*0020*/  ISETP.LE.AND P0, PT, RZ, UR4, PT ;  /* 0x00000004ff007c0c */ /* 0x001fda000bf03270 */
[----:B------:R-:W-:Y:S05]  /*0030*/  @!P0 EXIT ;  /* 0x000000000000894d */ /* 0x000fea0003800000 */
[----:B------:R-:W0:Y:S01]  /*0040*/  LDC R5, c[0x0][0x3cc] ;  /* 0x0000f300ff057b82 */ /* 0x000e220000000800 */
[----:B------:R-:W1:Y:S01]  /*0050*/  LDCU UR4, c[0x0][0x3c8] ;  /* 0x00007900ff0477ac */ /* 0x000e620008000800 */
[----:B------:R-:W2:Y:S01]  /*0060*/  LDCU.64 UR12, c[0x0][0x358] ;  /* 0x00006b00ff0c77ac */ /* 0x000ea20008000a00 */
[----:B------:R-:W3:Y:S01]  /*0070*/  LDCU.64 UR16, c[0x0][0x3c0] ;  /* 0x00007800ff1077ac */ /* 0x000ee20008000a00 */
[----:B-1----:R-:W-:Y:S02]  /*0080*/  MOV R24, UR4 ;  /* 0x0000000400187c02 */ /* 0x002fe40008000f00 */
[C---:B0-----:R-:W-:Y:S02]  /*0090*/  LOP3.LUT R2, R5.reuse, 0x7, RZ, 0xc0, !PT ;  /* 0x0000000705027812 */ /* 0x041fe400078ec0ff */
[C---:B------:R-:W-:Y:S02]  /*00a0*/  LOP3.LUT R0, R5.reuse, 0xf, RZ, 0xc0, !PT ;  /* 0x0000000f05007812 */ /* 0x040fe400078ec0ff */
[C---:B------:R-:W-:Y:S01]  /*00b0*/  LOP3.LUT R3, R5.reuse, 0x7ffffff0, RZ, 0xc0, !PT ;  /* 0x7ffffff005037812 */ /* 0x040fe200078ec0ff */
[----:B------:R-:W-:Y:S01]  /*00c0*/  VIADD R7, R2, 0xffffffff ;  /* 0xffffffff02077836 */ /* 0x000fe20000000000 */
[C---:B------:R-:W-:Y:S01]  /*00d0*/  LOP3.LUT R4, R5.reuse, 0x3, RZ, 0xc0, !PT ;  /* 0x0000000305047812 */ /* 0x040fe200078ec0ff */
[----:B------:R-:W-:Y:S01]  /*00e0*/  VIADD R5, R5, 0xffffffff ;  /* 0xffffffff05057836 */ /* 0x000fe20000000000 */
[----:B------:R-:W-:-:S02]  /*00f0*/  IADD3 R6, PT, PT, R0, -0x1, RZ ;  /* 0xffffffff00067810 */ /* 0x000fc40007ffe0ff */
[----:B--23--:R-:W-:-:S07]  /*0100*/  IADD3 R22, PT, PT, -R3, RZ, RZ ;  /* 0x000000ff03167210 */ /* 0x00cfce0007ffe1ff */
.L_x_100:
[----:B0--3--:R-:W0:Y:S01]  /*0110*/  LDC.64 R10, c[0x0][0x380] ;  /* 0x0000e000ff0a7b82 */ /* 0x009e220000000a00 */
[----:B-1----:R-:W1:Y:S01]  /*0120*/  LDCU UR4, c[0x0][0x3cc] ;  /* 0x00007980ff0477ac */ /* 0x002e620008000800 */
[----:B0-----:R-:W-:-:S05]  /*0130*/  IMAD.WIDE.U32 R10, R24, 0x4, R10 ;  /* 0x00000004180a7825 */ /* 0x001fca00078e000a */
[----:B--2---:R-:W2:Y:S01]  /*0140*/  LDG.E R27, desc[UR12][R10.64] ;  /* 0x0000000c0a1b7981 */ /* 0x004ea2000c1e1900 */
[----:B------:R-:W-:Y:S01]  /*0150*/  MOV R23, R24 ;  /* 0x0000001800177202 */ /* 0x000fe20000000f00 */
[----:B--2---:R-:W-:-:S05]  /*0160*/  VIADD R25, R27, 0x1 ;  /* 0x000000011b197836 */ /* 0x004fca0000000000 */
[----:B-1----:R-:W-:-:S13]  /*0170*/  ISETP.GE.AND P0, PT, R25, UR4, PT ;  /* 0x0000000419007c0c */ /* 0x002fda000bf06270 */
[----:B------:R-:W-:Y:S05]  /*0180*/  @P0 BRA `(.L_x_0) ;  /* 0x0000000000580947 */ /* 0x000fea0003800000 */
[----:B------:R-:W0:Y:S01]  /*0190*/  LDC.64 R8, c[0x0][0x398] ;  /* 0x0000e600ff087b82 */ /* 0x000e220000000a00 */
[----:B------:R-:W-:Y:S01]  /*01a0*/  IMAD.IADD R26, R5, 0x1, -R24 ;  /* 0x00000001051a7824 */ /* 0x000fe200078e0a18 */
[----:B------:R-:W1:Y:S06]  /*01b0*/  LDCU UR4, c[0x0][0x3cc] ;  /* 0x00007980ff0477ac */ /* 0x000e6c0008000800 */
[----:B------:R-:W2:Y:S08]  /*01c0*/  LDC.64 R18, c[0x0][0x3a0] ;  /* 0x0000e800ff127b82 */ /* 0x000eb00000000a00 */
[----:B------:R-:W3:Y:S02]  /*01d0*/  LDC.64 R20, c[0x0][0x3a8] ;  /* 0x0000ea00ff147b82 */ /* 0x000ee40000000a00 */
.L_x_3:
[----:B0-----:R-:W-:-:S05]  /*01e0*/  IMAD.WIDE R12, R25, 0x4, R8 ;  /* 0x00000004190c7825 */ /* 0x001fca00078e0208 */
[----:B------:R-:W4:Y:S02]  /*01f0*/  LDG.E R14, desc[UR12][R12.64] ;  /* 0x0000000c0c0e7981 */ /* 0x000f24000c1e1900 */
[----:B----4-:R-:W-:-:S13]  /*0200*/  ISETP.NE.AND P0, PT, R14, RZ, PT ;  /* 0x000000ff0e00720c */ /* 0x010fda0003f05270 */
[----:B------:R-:W-:Y:S05]  /*0210*/  @P0 BRA `(.L_x_1) ;  /* 0x0000000000280947 */ /* 0x000fea0003800000 */
[----:B------:R-:W-:-:S05]  /*0220*/  IADD3 R15, PT, PT, R26, R25, RZ ;  /* 0x000000191a0f7210 */ /* 0x000fca0007ffe0ff */
[----:B--2---:R-:W-:-:S05]  /*0230*/  IMAD.WIDE R14, R15, 0x4, R18 ;  /* 0x000000040f0e7825 */ /* 0x004fca00078e0212 */
[----:B------:R-:W2:Y:S02]  /*0240*/  LDG.E R16, desc[UR12][R14.64] ;  /* 0x0000000c0e107981 */ /* 0x000ea4000c1e1900 */
[----:B--2---:R-:W-:-:S13]  /*0250*/  ISETP.NE.AND P0, PT, R16, RZ, PT ;  /* 0x000000ff1000720c */ /* 0x004fda0003f05270 */
[----:B------:R-:W-:Y:S05]  /*0260*/  @P0 BRA `(.L_x_1) ;  /* 0x0000000000140947 */ /* 0x000fea0003800000 */
[----:B------:R-:W-:-:S04]  /*0270*/  IMAD.IADD R17, R25, 0x1, R24 ;  /* 0x0000000119117824 */ /* 0x000fc800078e0218 */
[----:B---3--:R-:W-:-:S05]  /*0280*/  IMAD.WIDE R16, R17, 0x4, R20 ;  /* 0x0000000411107825 */ /* 0x008fca00078e0214 */
[----:B------:R-:W2:Y:S02]  /*0290*/  LDG.E R28, desc[UR12][R16.64] ;  /* 0x0000000c101c7981 */ /* 0x000ea4000c1e1900 */
[----:B--2---:R-:W-:-:S13]  /*02a0*/  ISETP.NE.AND P0, PT, R28, RZ, PT ;  /* 0x000000ff1c00720c */ /* 0x004fda0003f05270 */
[----:B------:R-:W-:Y:S05]  /*02b0*/  @!P0 BRA `(.L_x_2) ;  /* 0x0000000000508947 */ /* 0x000fea0003800000 */
.L_x_1:
[----:B------:R-:W-:-:S04]  /*02c0*/  IADD3 R25, PT, PT, R25, 0x1, RZ ;  /* 0x0000000119197810 */ /* 0x000fc80007ffe0ff */
[----:B-1----:R-:W-:-:S13]  /*02d0*/  ISETP.NE.AND P0, PT, R25, UR4, PT ;  /* 0x0000000419007c0c */ /* 0x002fda000bf05270 */
[----:B------:R-:W-:Y:S05]  /*02e0*/  @P0 BRA `(.L_x_3) ;  /* 0xfffffffc00bc0947 */ /* 0x000fea000383ffff */
.L_x_0:
[----:B------:R-:W-:-:S13]  /*02f0*/  ISETP.NE.AND P0, PT, R27, -0x1, PT ;  /* 0xffffffff1b00780c */ /* 0x000fda0003f05270 */
[----:B------:R-:W-:Y:S05]  /*0300*/  @!P0 BRA `(.L_x_4) ;  /* 0x0000000000348947 */ /* 0x000fea0003800000 */
[----:B------:R-:W0:Y:S01]  /*0310*/  LDC.64 R8, c[0x0][0x3a8] ;  /* 0x0000ea00ff087b82 */ /* 0x000e220000000a00 */
[C-C-:B------:R-:W-:Y:S01]  /*0320*/  IMAD.IADD R17, R27.reuse, 0x1, R24.reuse ;  /* 0x000000011b117824 */ /* 0x140fe200078e0218 */
[----:B--2---:R-:W-:-:S06]  /*0330*/  IADD3 R19, PT, PT, R27, R5, -R24 ;  /* 0x000000051b137210 */ /* 0x004fcc0007ffe818 */
[----:B------:R-:W1:Y:S08]  /*0340*/  LDC.64 R14, c[0x0][0x3a0] ;  /* 0x0000e800ff0e7b82 */ /* 0x000e700000000a00 */
[----:B------:R-:W2:Y:S01]  /*0350*/  LDC.64 R12, c[0x0][0x398] ;  /* 0x0000e600ff0c7b82 */ /* 0x000ea20000000a00 */
[----:B0-----:R-:W-:Y:S01]  /*0360*/  IMAD.WIDE R8, R17, 0x4, R8 ;  /* 0x0000000411087825 */ /* 0x001fe200078e0208 */
[----:B------:R-:W-:-:S04]  /*0370*/  MOV R17, 0xffffffff ;  /* 0xffffffff00117802 */ /* 0x000fc80000000f00 */
[----:B------:R0:W-:Y:S01]  /*0380*/  STG.E desc[UR12][R8.64], RZ ;  /* 0x000000ff08007986 */ /* 0x0001e2000c10190c */
[----:B-1----:R-:W-:-:S05]  /*0390*/  IMAD.WIDE R14, R19, 0x4, R14 ;  /* 0x00000004130e7825 */ /* 0x002fca00078e020e */
[----:B------:R0:W-:Y:S01]  /*03a0*/  STG.E desc[UR12][R14.64], RZ ;  /* 0x000000ff0e007986 */ /* 0x0001e2000c10190c */
[----:B--2---:R-:W-:-:S05]  /*03b0*/  IMAD.WIDE R12, R27, 0x4, R12 ;  /* 0x000000041b0c7825 */ /* 0x004fca00078e020c */
[----:B------:R0:W-:Y:S04]  /*03c0*/  STG.E desc[UR12][R12.64], RZ ;  /* 0x000000ff0c007986 */ /* 0x0001e8000c10190c */
[----:B------:R0:W-:Y:S02]  /*03d0*/  STG.E desc[UR12][R10.64], R17 ;  /* 0x000000110a007986 */ /* 0x0001e4000c10190c */
.L_x_4:
[----:B------:R-:W-:Y:S01]  /*03e0*/  VIADD R24, R24, 0xffffffff ;  /* 0xffffffff18187836 */ /* 0x000fe20000000000 */
[----:B------:R-:W-:Y:S06]  /*03f0*/  BRA `(.L_x_5) ;  /* 0x0000008400a07947 */ /* 0x000fec0003800000 */
.L_x_2:
[----:B------:R-:W-:-:S13]  /*0400*/  ISETP.NE.AND P0, PT, R27, -0x1, PT ;  /* 0xffffffff1b00780c */ /* 0x000fda0003f05270 */
[----:B------:R-:W-:-:S05]  /*0410*/  @P0 IADD3 R27, PT, PT, R27, R24, RZ ;  /* 0x000000181b1b0210 */ /* 0x000fca0007ffe0ff */
[----:B------:R-:W-:-:S05]  /*0420*/  @P0 IMAD.WIDE R20, R27, 0x4, R20 ;  /* 0x000000041b140825 */ /* 0x000fca00078e0214 */
[----:B------:R0:W-:Y:S04]  /*0430*/  @P0 STG.E desc[UR12][R20.64], RZ ;  /* 0x000000ff14000986 */ /* 0x0001e8000c10190c */
[----:B------:R-:W2:Y:S02]  /*0440*/  @P0 LDG.E R27, desc[UR12][R10.64] ;  /* 0x0000000c0a1b0981 */ /* 0x000ea4000c1e1900 */
[----:B--2---:R-:W-:-:S04]  /*0450*/  @P0 IMAD.IADD R27, R26, 0x1, R27 ;  /* 0x000000011a1b0824 */ /* 0x004fc800078e021b */
[----:B------:R-:W-:Y:S02]  /*0460*/  @P0 IMAD.WIDE R18, R27, 0x4, R18 ;  /* 0x000000041b120825 */ /* 0x000fe400078e0212 */
[----:B------:R-:W2:Y:S03]  /*0470*/  LDC R27, c[0x0][0x3cc] ;  /* 0x0000f300ff1b7b82 */ /* 0x000ea60000000800 */
[----:B------:R0:W-:Y:S04]  /*0480*/  @P0 STG.E desc[UR12][R18.64], RZ ;  /* 0x000000ff12000986 */ /* 0x0001e8000c10190c */
[----:B------:R-:W3:Y:S01]  /*0490*/  @P0 LDG.E R29, desc[UR12][R10.64] ;  /* 0x0000000c0a1d0981 */ /* 0x000ee2000c1e1900 */
[----:B------:R-:W-:-:S02]  /*04a0*/  VIADD R24, R24, 0x1 ;  /* 0x0000000118187836 */ /* 0x000fc40000000000 */
[----:B---3--:R-:W-:-:S04]  /*04b0*/  @P0 IMAD.WIDE R8, R29, 0x4, R8 ;  /* 0x000000041d080825 */ /* 0x008fc800078e0208 */
[----:B------:R-:W-:Y:S01]  /*04c0*/  HFMA2 R29, -RZ, RZ, 0, 5.9604644775390625e-08 ;  /* 0x00000001ff1d7431 */ /* 0x000fe200000001ff */
[----:B------:R0:W-:Y:S01]  /*04d0*/  @P0 STG.E desc[UR12][R8.64], RZ ;  /* 0x000000ff08000986 */ /* 0x0001e2000c10190c */
[----:B--2---:R-:W-:-:S03]  /*04e0*/  ISETP.NE.AND P0, PT, R24, R27, PT ;  /* 0x0000001b1800720c */ /* 0x004fc60003f05270 */
[----:B------:R0:W-:Y:S04]  /*04f0*/  STG.E desc[UR12][R10.64], R25 ;  /* 0x000000190a007986 */ /* 0x0001e8000c10190c */
[----:B------:R0:W-:Y:S04]  /*0500*/  STG.E desc[UR12][R16.64], R29 ;  /* 0x0000001d10007986 */ /* 0x0001e8000c10190c */
[----:B------:R0:W-:Y:S04]  /*0510*/  STG.E desc[UR12][R14.64], R29 ;  /* 0x0000001d0e007986 */ /* 0x0001e8000c10190c */
[----:B------:R0:W-:Y:S01]  /*0520*/  STG.E desc[UR12][R12.64], R29 ;  /* 0x0000001d0c007986 */ /* 0x0001e2000c10190c */
[----:B------:R-:W-:Y:S05]  /*0530*/  @P0 BRA `(.L_x_5) ;  /* 0x0000008400500947 */ /* 0x000fea0003800000 */
[----:B------:R-:W-:Y:S01]  /*0540*/  ISETP.GE.AND P1, PT, R27, 0x1, PT ;  /* 0x000000011b00780c */ /* 0x000fe20003f26270 */
[----:B------:R-:W-:Y:S01]  /*0550*/  UPLOP3.LUT UP0, UPT, UPT, UPT, UPT, 0x40, 0x4 ;  /* 0x000000000004789c */ /* 0x000fe20003f0e870 */
[----:B------:R-:W-:Y:S01]  /*0560*/  PLOP3.LUT P0, PT, PT, PT, PT, 0x80, 0x8 ;  /* 0x000000000008781c */ /* 0x000fe20003f0f070 */
[----:B------:R-:W-:Y:S01]  /*0570*/  UMOV UR14, 0x2 ;  /* 0x00000002000e7882 */ /* 0x000fe20000000000 */
[----:B-1----:R-:W-:-:S09]  /*0580*/  UMOV UR4, URZ ;  /* 0x000000ff00047c82 */ /* 0x002fd20008000000 */
[----:B------:R-:W-:Y:S05]  /*0590*/  @!P1 BRA `(.L_x_6) ;  /* 0x0000003c00409947 */ /* 0x000fea0003800000 */
[----:B------:R-:W-:Y:S02]  /*05a0*/  ISETP.GE.U32.AND P3, PT, R5, 0xf, PT ;  /* 0x0000000f0500780c */ /* 0x000fe40003f66070 */
[----:B0-----:R-:W-:-:S11]  /*05b0*/  MOV R8, RZ ;  /* 0x000000ff00087202 */ /* 0x001fd60000000f00 */
[----:B------:R-:W-:Y:S05]  /*05c0*/  @!P3 BRA `(.L_x_7) ;  /* 0x0000000000d8b947 */ /* 0x000fea0003800000 */
[----:B------:R-:W0:Y:S01]  /*05d0*/  LDCU.128 UR8, c[0x0][0x380] ;  /* 0x00007000ff0877ac */ /* 0x000e220008000c00 */
[----:B------:R-:W-:Y:S01]  /*05e0*/  IMAD.MOV.U32 R12, RZ, RZ, R22 ;  /* 0x000000ffff0c7224 */ /* 0x000fe200078e0016 */
[----:B0-----:R-:W-:Y:S02]  /*05f0*/  UIADD3 UR7, UP1, UPT, UR8, 0x20, URZ ;  /* 0x0000002008077890 */ /* 0x001fe4000ff3e0ff */
[----:B------:R-:W-:Y:S02]  /*0600*/  UIADD3 UR5, UP2, UPT, UR10, 0x20, URZ ;  /* 0x000000200a057890 */ /* 0x000fe4000ff5e0ff */
[----:B------:R-:W-:Y:S02]  /*0610*/  UIADD3.X UR8, UPT, UPT, URZ, UR9, URZ, UP1, !UPT ;  /* 0x00000009ff087290 */ /* 0x000fe40008ffe4ff */
[----:B------:R-:W-:Y:S01]  /*0620*/  UIADD3.X UR6, UPT, UPT, URZ, UR11, URZ, UP2, !UPT ;  /* 0x0000000bff067290 */ /* 0x000fe200097fe4ff */
[----:B------:R-:W-:Y:S01]  /*0630*/  MOV R16, UR7 ;  /* 0x0000000700107c02 */ /* 0x000fe20008000f00 */
[----:B------:R-:W-:-:S02]  /*0640*/  IMAD.U32 R14, RZ, RZ, UR5 ;  /* 0x00000005ff0e7e24 */ /* 0x000fc4000f8e00ff */
[----:B------:R-:W-:Y:S02]  /*0650*/  MOV R13, UR8 ;  /* 0x00000008000d7c02 */ /* 0x000fe40008000f00 */
[----:B------:R-:W-:-:S07]  /*0660*/  IMAD.U32 R21, RZ, RZ, UR6 ;  /* 0x00000006ff157e24 */ /* 0x000fce000f8e00ff */
.L_x_8:
[----:B------:R-:W-:Y:S01]  /*0670*/  MOV R8, R16 ;  /* 0x0000001000087202 */ /* 0x000fe20000000f00 */
[----:B------:R-:W-:-:S05]  /*0680*/  IMAD.MOV.U32 R9, RZ, RZ, R13 ;  /* 0x000000ffff097224 */ /* 0x000fca00078e000d */
[----:B------:R-:W2:Y:S01]  /*0690*/  LDG.E R13, desc[UR12][R8.64+-0x20] ;  /* 0xffffe00c080d7981 */ /* 0x000ea2000c1e1900 */
[----:B-1----:R-:W-:Y:S01]  /*06a0*/  MOV R10, R14 ;  /* 0x0000000e000a7202 */ /* 0x002fe20000000f00 */
[----:B------:R-:W-:-:S05]  /*06b0*/  IMAD.MOV.U32 R11, RZ, RZ, R21 ;  /* 0x000000ffff0b7224 */ /* 0x000fca00078e0015 */
[----:B--2---:R0:W-:Y:S04]  /*06c0*/  STG.E desc[UR12][R10.64+-0x20], R13 ;  /* 0xffffe00d0a007986 */ /* 0x0041e8000c10190c */
[----:B------:R-:W2:Y:S04]  /*06d0*/  LDG.E R15, desc[UR12][R8.64+-0x1c] ;  /* 0xffffe40c080f7981 */ /* 0x000ea8000c1e1900 */
[----:B--2---:R1:W-:Y:S04]  /*06e0*/  STG.E desc[UR12][R10.64+-0x1c], R15 ;  /* 0xffffe40f0a007986 */ /* 0x0043e8000c10190c */
[----:B------:R-:W2:Y:S04]  /*06f0*/  LDG.E R17, desc[UR12][R8.64+-0x18] ;  /* 0xffffe80c08117981 */ /* 0x000ea8000c1e1900 */
[----:B--2---:R2:W-:Y:S04]  /*0700*/  STG.E desc[UR12][R10.64+-0x18], R17 ;  /* 0xffffe8110a007986 */ /* 0x0045e8000c10190c */
[----:B------:R-:W3:Y:S04]  /*0710*/  LDG.E R19, desc[UR12][R8.64+-0x14] ;  /* 0xffffec0c08137981 */ /* 0x000ee8000c1e1900 */
[----:B---3--:R3:W-:Y:S04]  /*0720*/  STG.E desc[UR12][R10.64+-0x14], R19 ;  /* 0xffffec130a007986 */ /* 0x0087e8000c10190c */
[----:B------:R-:W4:Y:S04]  /*0730*/  LDG.E R21, desc[UR12][R8.64+-0x10] ;  /* 0xfffff00c08157981 */ /* 0x000f28000c1e1900 */
[----:B----4-:R4:W-:Y:S04]  /*0740*/  STG.E desc[UR12][R10.64+-0x10], R21 ;  /* 0xfffff0150a007986 */ /* 0x0109e8000c10190c */
[----:B------:R-:W5:Y:S04]  /*0750*/  LDG.E R25, desc[UR12][R8.64+-0xc] ;  /* 0xfffff40c08197981 */ /* 0x000f68000c1e1900 */
[----:B-----5:R5:W-:Y:S04]  /*0760*/  STG.E desc[UR12][R10.64+-0xc], R25 ;  /* 0xfffff4190a007986 */ /* 0x020be8000c10190c */
[----:B0-----:R-:W2:Y:S04]  /*0770*/  LDG.E R13, desc[UR12][R8.64+-0x8] ;  /* 0xfffff80c080d7981 */ /* 0x001ea8000c1e1900 */
[----:B--2---:R0:W-:Y:S04]  /*0780*/  STG.E desc[UR12][R10.64+-0x8], R13 ;  /* 0xfffff80d0a007986 */ /* 0x0041e8000c10190c */
[----:B-1----:R-:W2:Y:S04]  /*0790*/  LDG.E R15, desc[UR12][R8.64+-0x4] ;  /* 0xfffffc0c080f7981 */ /* 0x002ea8000c1e1900 */
[----:B--2---:R1:W-:Y:S04]  /*07a0*/  STG.E desc[UR12][R10.64+-0x4], R15 ;  /* 0xfffffc0f0a007986 */ /* 0x0043e8000c10190c */
[----:B------:R-:W2:Y:S04]  /*07b0*/  LDG.E R17, desc[UR12][R8.64] ;  /* 0x0000000c08117981 */ /* 0x000ea8000c1e1900 */
[----:B--2---:R2:W-:Y:S04]  /*07c0*/  STG.E desc[UR12][R10.64], R17 ;  /* 0x000000110a007986 */ /* 0x0045e8000c10190c */
[----:B---3--:R-:W3:Y:S04]  /*07d0*/  LDG.E R19, desc[UR12][R8.64+0x4] ;  /* 0x0000040c08137981 */ /* 0x008ee8000c1e1900 */
[----:B---3--:R3:W-:Y:S04]  /*07e0*/  STG.E desc[UR12][R10.64+0x4], R19 ;  /* 0x000004130a007986 */ /* 0x0087e8000c10190c */
[----:B----4-:R-:W4:Y:S04]  /*07f0*/  LDG.E R21, desc[UR12][R8.64+0x8] ;  /* 0x0000080c08157981 */ /* 0x010f28000c1e1900 */
[----:B----4-:R-:W-:Y:S04]  /*0800*/  STG.E desc[UR12][R10.64+0x8], R21 ;  /* 0x000008150a007986 */ /* 0x010fe8000c10190c */
[----:B-----5:R-:W4:Y:S04]  /*0810*/  LDG.E R25, desc[UR12][R8.64+0xc] ;  /* 0x00000c0c08197981 */ /* 0x020f28000c1e1900 */
[----:B----4-:R-:W-:Y:S04]  /*0820*/  STG.E desc[UR12][R10.64+0xc], R25 ;  /* 0x00000c190a007986 */ /* 0x010fe8000c10190c */
[----:B0-----:R-:W4:Y:S04]  /*0830*/  LDG.E R13, desc[UR12][R8.64+0x10] ;  /* 0x0000100c080d7981 */ /* 0x001f28000c1e1900 */
[----:B----4-:R0:W-:Y:S04]  /*0840*/  STG.E desc[UR12][R10.64+0x10], R13 ;  /* 0x0000100d0a007986 */ /* 0x0101e8000c10190c */
[----:B-1----:R-:W4:Y:S04]  /*0850*/  LDG.E R15, desc[UR12][R8.64+0x14] ;  /* 0x0000140c080f7981 */ /* 0x002f28000c1e1900 */
[----:B----4-:R1:W-:Y:S04]  /*0860*/  STG.E desc[UR12][R10.64+0x14], R15 ;  /* 0x0000140f0a007986 */ /* 0x0103e8000c10190c */
[----:B--2---:R-:W2:Y:S01]  /*0870*/  LDG.E R17, desc[UR12][R8.64+0x18] ;  /* 0x0000180c08117981 */ /* 0x004ea2000c1e1900 */
[----:B------:R-:W-:-:S04]  /*0880*/  IADD3 R12, PT, PT, R12, 0x10, RZ ;  /* 0x000000100c0c7810 */ /* 0x000fc80007ffe0ff */
[----:B------:R-:W-:Y:S01]  /*0890*/  ISETP.NE.AND P1, PT, R12, RZ, PT ;  /* 0x000000ff0c00720c */ /* 0x000fe20003f25270 */
[----:B--2---:R1:W-:Y:S04]  /*08a0*/  STG.E desc[UR12][R10.64+0x18], R17 ;  /* 0x000018110a007986 */ /* 0x0043e8000c10190c */
[----:B---3--:R-:W2:Y:S01]  /*08b0*/  LDG.E R19, desc[UR12][R8.64+0x1c] ;  /* 0x00001c0c08137981 */ /* 0x008ea2000c1e1900 */
[----:B------:R-:W-:Y:S02]  /*08c0*/  IADD3 R16, P2, PT, R8, 0x40, RZ ;  /* 0x0000004008107810 */ /* 0x000fe40007f5e0ff */
[----:B------:R-:W-:-:S03]  /*08d0*/  IADD3 R14, P4, PT, R10, 0x40, RZ ;  /* 0x000000400a0e7810 */ /* 0x000fc60007f9e0ff */
[----:B0-----:R-:W-:Y:S01]  /*08e0*/  IMAD.X R13, RZ, RZ, R9, P2 ;  /* 0x000000ffff0d7224 */ /* 0x001fe200010e0609 */
[----:B------:R-:W-:Y:S01]  /*08f0*/  IADD3.X R21, PT, PT, RZ, R11, RZ, P4, !PT ;  /* 0x0000000bff157210 */ /* 0x000fe200027fe4ff */
[----:B--2---:R1:W-:Y:S01]  /*0900*/  STG.E desc[UR12][R10.64+0x1c], R19 ;  /* 0x00001c130a007986 */ /* 0x0043e2000c10190c */
[----:B------:R-:W-:Y:S07]  /*0910*/  @P1 BRA `(.L_x_8) ;  /* 0xfffffffc00541947 */ /* 0x000fee000383ffff */
[----:B------:R-:W-:-:S07]  /*0920*/  IMAD.MOV.U32 R8, RZ, RZ, R3 ;  /* 0x000000ffff087224 */ /* 0x000fce00078e0003 */
.L_x_7:
[----:B------:R-:W-:-:S13]  /*0930*/  ISETP.NE.AND P2, PT, R0, RZ, PT ;  /* 0x000000ff0000720c */ /* 0x000fda0003f45270 */
[----:B------:R-:W-:Y:S05]  /*0940*/  @!P2 BRA `(.L_x_9) ;  /* 0x0000000000e0a947 */ /* 0x000fea0003800000 */
[----:B------:R-:W-:Y:S02]  /*0950*/  ISETP.GE.U32.AND P1, PT, R6, 0x7, PT ;  /* 0x000000070600780c */ /* 0x000fe40003f26070 */
[----:B------:R-:W-:-:S11]  /*0960*/  ISETP.NE.AND P4, PT, R2, RZ, PT ;  /* 0x000000ff0200720c */ /* 0x000fd60003f85270 */
[----:B------:R-:W-:Y:S05]  /*0970*/  @!P1 BRA `(.L_x_10) ;  /* 0x0000000000549947 */ /* 0x000fea0003800000 */
[----:B-1----:R-:W0:Y:S08]  /*0980*/  LDC.64 R10, c[0x0][0x380] ;  /* 0x0000e000ff0a7b82 */ /* 0x002e300000000a00 */
[----:B------:R-:W1:Y:S01]  /*0990*/  LDC.64 R12, c[0x0][0x388] ;  /* 0x0000e200ff0c7b82 */ /* 0x000e620000000a00 */
[----:B0-----:R-:W-:-:S05]  /*09a0*/  IMAD.WIDE.U32 R10, R8, 0x4, R10 ;  /* 0x00000004080a7825 */ /* 0x001fca00078e000a */
[----:B------:R-:W2:Y:S01]  /*09b0*/  LDG.E R9, desc[UR12][R10.64] ;  /* 0x0000000c0a097981 */ /* 0x000ea2000c1e1900 */
[----:B-1----:R-:W-:-:S05]  /*09c0*/  IMAD.WIDE.U32 R12, R8, 0x4, R12 ;  /* 0x00000004080c7825 */ /* 0x002fca00078e000c */
[----:B--2---:R0:W-:Y:S04]  /*09d0*/  STG.E desc[UR12][R12.64], R9 ;  /* 0x000000090c007986 */ /* 0x0041e8000c10190c */
[----:B------:R-:W2:Y:S04]  /*09e0*/  LDG.E R15, desc[UR12][R10.64+0x4] ;  /* 0x0000040c0a0f7981 */ /* 0x000ea8000c1e1900 */
[----:B--2---:R1:W-:Y:S04]  /*09f0*/  STG.E desc[UR12][R12.64+0x4], R15 ;  /* 0x0000040f0c007986 */ /* 0x0043e8000c10190c */
[----:B------:R-:W2:Y:S04]  /*0a00*/  LDG.E R17, desc[UR12][R10.64+0x8] ;  /* 0x0000080c0a117981 */ /* 0x000ea8000c1e1900 */
[----:B--2---:R2:W-:Y:S04]  /*0a10*/  STG.E desc[UR12][R12.64+0x8], R17 ;  /* 0x000008110c007986 */ /* 0x0045e8000c10190c */
[----:B------:R-:W3:Y:S04]  /*0a20*/  LDG.E R19, desc[UR12][R10.64+0xc] ;  /* 0x00000c0c0a137981 */ /* 0x000ee8000c1e1900 */
[----:B---3--:R2:W-:Y:S04]  /*0a30*/  STG.E desc[UR12][R12.64+0xc], R19 ;  /* 0x00000c130c007986 */ /* 0x0085e8000c10190c */
[----:B------:R-:W3:Y:S04]  /*0a40*/  LDG.E R21, desc[UR12][R10.64+0x10] ;  /* 0x0000100c0a157981 */ /* 0x000ee8000c1e1900 */
[----:B---3--:R2:W-:Y:S04]  /*0a50*/  STG.E desc[UR12][R12.64+0x10], R21 ;  /* 0x000010150c007986 */ /* 0x0085e8000c10190c */
[----:B------:R-:W3:Y:S04]  /*0a60*/  LDG.E R25, desc[UR12][R10.64+0x14] ;  /* 0x0000140c0a197981 */ /* 0x000ee8000c1e1900 */
[----:B---3--:R2:W-:Y:S04]  /*0a70*/  STG.E desc[UR12][R12.64+0x14], R25 ;  /* 0x000014190c007986 */ /* 0x0085e8000c10190c */
[----:B0-----:R-:W3:Y:S04]  /*0a80*/  LDG.E R9, desc[UR12][R10.64+0x18] ;  /* 0x0000180c0a097981 */ /* 0x001ee8000c1e1900 */
[----:B---3--:R2:W-:Y:S04]  /*0a90*/  STG.E desc[UR12][R12.64+0x18], R9 ;  /* 0x000018090c007986 */ /* 0x0085e8000c10190c */
[----:B-1----:R-:W3:Y:S01]  /*0aa0*/  LDG.E R15, desc[UR12][R10.64+0x1c] ;  /* 0x00001c0c0a0f7981 */ /* 0x002ee2000c1e1900 */
[----:B------:R-:W-:-:S03]  /*0ab0*/  IADD3 R8, PT, PT, R8, 0x8, RZ ;  /* 0x0000000808087810 */ /* 0x000fc60007ffe0ff */
[----:B---3--:R2:W-:Y:S04]  /*0ac0*/  STG.E desc[UR12][R12.64+0x1c], R15 ;  /* 0x00001c0f0c007986 */ /* 0x0085e8000c10190c */
.L_x_10:
[----:B------:R-:W-:Y:S05]  /*0ad0*/  @!P4 BRA `(.L_x_9) ;  /* 0x00000000007cc947 */ /* 0x000fea0003800000 */
[----:B------:R-:W-:Y:S02]  /*0ae0*/  ISETP.GE.U32.AND P1, PT, R7, 0x3, PT ;  /* 0x000000030700780c */ /* 0x000fe40003f26070 */
[----:B------:R-:W-:-:S11]  /*0af0*/  ISETP.NE.AND P4, PT, R4, RZ, PT ;  /* 0x000000ff0400720c */ /* 0x000fd60003f85270 */
[----:B------:R-:W-:Y:S05]  /*0b00*/  @!P1 BRA `(.L_x_11) ;  /* 0x0000000000349947 */ /* 0x000fea0003800000 */
[----:B-1----:R-:W0:Y:S08]  /*0b10*/  LDC.64 R10, c[0x0][0x380] ;  /* 0x0000e000ff0a7b82 */ /* 0x002e300000000a00 */
[----:B--2---:R-:W1:Y:S01]  /*0b20*/  LDC.64 R12, c[0x0][0x388] ;  /* 0x0000e200ff0c7b82 */ /* 0x004e620000000a00 */
        /* <DEDUP_REMOVED lines=8> */
[----:B------:R-:W2:Y:S01]  /*0bb0*/  LDG.E R19, desc[UR12][R10.64+0xc] ;  /* 0x00000c0c0a137981 */ /* 0x000ea2000c1e1900 */
[----:B------:R-:W-:-:S03]  /*0bc0*/  VIADD R8, R8, 0x4 ;  /* 0x0000000408087836 */ /* 0x000fc60000000000 */
[----:B--2---:R0:W-:Y:S04]  /*0bd0*/  STG.E desc[UR12][R12.64+0xc], R19 ;  /* 0x00000c130c007986 */ /* 0x0041e8000c10190c */
.L_x_11:
[----:B------:R-:W-:Y:S05]  /*0be0*/  @!P4 BRA `(.L_x_9) ;  /* 0x000000000038c947 */ /* 0x000fea0003800000 */
[----:B-1----:R-:W1:Y:S08]  /*0bf0*/  LDC.64 R10, c[0x0][0x380] ;  /* 0x0000e000ff0a7b82 */ /* 0x002e700000000a00 */
[----:B0-2---:R-:W0:Y:S01]  /*0c00*/  LDC.64 R12, c[0x0][0x388] ;  /* 0x0000e200ff0c7b82 */ /* 0x005e220000000a00 */
[----:B-1----:R-:W-:-:S05]  /*0c10*/  IMAD.WIDE.U32 R10, R8, 0x4, R10 ;  /* 0x00000004080a7825 */ /* 0x002fca00078e000a */
[----:B------:R-:W2:Y:S01]  /*0c20*/  LDG.E R15, desc[UR12][R10.64] ;  /* 0x0000000c0a0f7981 */ /* 0x000ea2000c1e1900 */
[----:B------:R-:W-:Y:S01]  /*0c30*/  ISETP.NE.AND P1, PT, R4, 0x1, PT ;  /* 0x000000010400780c */ /* 0x000fe20003f25270 */
[----:B0-----:R-:W-:-:S05]  /*0c40*/  IMAD.WIDE.U32 R8, R8, 0x4, R12 ;  /* 0x0000000408087825 */ /* 0x001fca00078e000c */
[----:B--2---:R3:W-:Y:S07]  /*0c50*/  STG.E desc[UR12][R8.64], R15 ;  /* 0x0000000f08007986 */ /* 0x0047ee000c10190c */
[----:B------:R-:W-:Y:S05]  /*0c60*/  @!P1 BRA `(.L_x_9) ;  /* 0x0000000000189947 */ /* 0x000fea0003800000 */
[----:B------:R-:W2:Y:S01]  /*0c70*/  LDG.E R13, desc[UR12][R10.64+0x4] ;  /* 0x0000040c0a0d7981 */ /* 0x000ea2000c1e1900 */
[----:B------:R-:W-:-:S03]  /*0c80*/  ISETP.NE.AND P1, PT, R4, 0x2, PT ;  /* 0x000000020400780c */ /* 0x000fc60003f25270 */
[----:B--2---:R4:W-:Y:S10]  /*0c90*/  STG.E desc[UR12][R8.64+0x4], R13 ;  /* 0x0000040d08007986 */ /* 0x0049f4000c10190c */
[----:B------:R-:W-:Y:S05]  /*0ca0*/  @!P1 BRA `(.L_x_9) ;  /* 0x0000000000089947 */ /* 0x000fea0003800000 */
[----:B------:R-:W2:Y:S04]  /*0cb0*/  LDG.E R11, desc[UR12][R10.64+0x8] ;  /* 0x0000080c0a0b7981 */ /* 0x000ea8000c1e1900 */
[----:B--2---:R0:W-:Y:S02]  /*0cc0*/  STG.E desc[UR12][R8.64+0x8], R11 ;  /* 0x0000080b08007986 */ /* 0x0041e4000c10190c */
.L_x_9:
[----:B------:R-:W5:Y:S01]  /*0cd0*/  LDCU UR5, c[0x0][0x3cc] ;  /* 0x00007980ff0577ac */ /* 0x000f620008000800 */
[----:B01----:R-:W-:Y:S02]  /*0ce0*/  HFMA2 R11, -RZ, RZ, 0, 0 ;  /* 0x00000000ff0b7431 */ /* 0x003fe400000001ff */
[----:B-----5:R-:W-:Y:S01]  /*0cf0*/  IMAD.U32 R10, RZ, RZ, UR5 ;  /* 0x00000005ff0a7e24 */ /* 0x020fe2000f8e00ff */
[----:B------:R-:W-:Y:S06]  /*0d00*/  @!P3 BRA `(.L_x_12) ;  /* 0x0000000000acb947 */ /* 0x000fec0003800000 */
[----:B------:R-:W-:Y:S01]  /*0d10*/  MOV R11, RZ ;  /* 0x000000ff000b7202 */ /* 0x000fe20000000f00 */
[----:B------:R-:W-:-:S07]  /*0d20*/  IMAD.U32 R10, RZ, RZ, UR5 ;  /* 0x00000005ff0a7e24 */ /* 0x000fce000f8e00ff */
.L_x_13:
[----:B--234-:R-:W0:Y:S08]  /*0d30*/  LDC.64 R8, c[0x0][0x388] ;  /* 0x0000e200ff087b82 */ /* 0x01ce300000000a00 */
[----:B------:R-:W1:Y:S01]  /*0d40*/  LDC.64 R12, c[0x0][0x390] ;  /* 0x0000e400ff0c7b82 */ /* 0x000e620000000a00 */
[----:B0-----:R-:W-:-:S05]  /*0d50*/  IMAD.WIDE R8, R10, 0x4, R8 ;  /* 0x000000040a087825 */ /* 0x001fca00078e0208 */
        /* <DEDUP_REMOVED lines=22> */
[----:B----4-:R4:W-:Y:S04]  /*0ec0*/  STG.E desc[UR12][R12.64+0x28], R25 ;  /* 0x000028190c007986 */ /* 0x0109e8000c10190c */
[----:B-----5:R-:W5:Y:S04]  /*0ed0*/  LDG.E R29, desc[UR12][R8.64+-0x30] ;  /* 0xffffd00c081d7981 */ /* 0x020f68000c1e1900 */
[----:B-----5:R4:W-:Y:S04]  /*0ee0*/  STG.E desc[UR12][R12.64+0x2c], R29 ;  /* 0x00002c1d0c007986 */ /* 0x0209e8000c10190c */
[----:B0-----:R-:W5:Y:S04]  /*0ef0*/  LDG.E R15, desc[UR12][R8.64+-0x34] ;  /* 0xffffcc0c080f7981 */ /* 0x001f68000c1e1900 */
[----:B-----5:R4:W-:Y:S04]  /*0f00*/  STG.E desc[UR12][R12.64+0x30], R15 ;  /* 0x0000300f0c007986 */ /* 0x0209e8000c10190c */
[----:B-1----:R-:W5:Y:S04]  /*0f10*/  LDG.E R17, desc[UR12][R8.64+-0x38] ;  /* 0xffffc80c08117981 */ /* 0x002f68000c1e1900 */
[----:B-----5:R4:W-:Y:S04]  /*0f20*/  STG.E desc[UR12][R12.64+0x34], R17 ;  /* 0x000034110c007986 */ /* 0x0209e8000c10190c */
[----:B--2---:R-:W2:Y:S01]  /*0f30*/  LDG.E R19, desc[UR12][R8.64+-0x3c] ;  /* 0xffffc40c08137981 */ /* 0x004ea2000c1e1900 */
[----:B------:R-:W-:-:S04]  /*0f40*/  IADD3 R11, PT, PT, R11, 0x10, RZ ;  /* 0x000000100b0b7810 */ /* 0x000fc80007ffe0ff */
[----:B------:R-:W-:Y:S01]  /*0f50*/  ISETP.NE.AND P1, PT, R11, R3, PT ;  /* 0x000000030b00720c */ /* 0x000fe20003f25270 */
[----:B--2---:R4:W-:Y:S04]  /*0f60*/  STG.E desc[UR12][R12.64+0x38], R19 ;  /* 0x000038130c007986 */ /* 0x0049e8000c10190c */
[----:B---3--:R-:W2:Y:S01]  /*0f70*/  LDG.E R21, desc[UR12][R8.64+-0x40] ;  /* 0xffffc00c08157981 */ /* 0x008ea2000c1e1900 */
[----:B------:R-:W-:-:S03]  /*0f80*/  VIADD R10, R10, 0xfffffff0 ;  /* 0xfffffff00a0a7836 */ /* 0x000fc60000000000 */
[----:B--2---:R4:W-:Y:S04]  /*0f90*/  STG.E desc[UR12][R12.64+0x3c], R21 ;  /* 0x00003c150c007986 */ /* 0x0049e8000c10190c */
[----:B------:R-:W-:Y:S05]  /*0fa0*/  @P1 BRA `(.L_x_13) ;  /* 0xfffffffc00601947 */ /* 0x000fea000383ffff */
[----:B------:R-:W-:-:S07]  /*0fb0*/  MOV R11, R3 ;  /* 0x00000003000b7202 */ /* 0x000fce0000000f00 */
.L_x_12:
[----:B------:R-:W-:Y:S05]  /*0fc0*/  @!P2 BRA `(.L_x_14) ;  /* 0x0000000000e8a947 */ /* 0x000fea0003800000 */
[----:B------:R-:W-:Y:S02]  /*0fd0*/  ISETP.GE.U32.AND P1, PT, R6, 0x7, PT ;  /* 0x000000070600780c */ /* 0x000fe40003f26070 */
[----:B------:R-:W-:-:S11]  /*0fe0*/  ISETP.NE.AND P4, PT, R2, RZ, PT ;  /* 0x000000ff0200720c */ /* 0x000fd60003f85270 */
[----:B------:R-:W-:Y:S05]  /*0ff0*/  @!P1 BRA `(.L_x_15) ;  /* 0x0000000000589947 */ /* 0x000fea0003800000 */
        /* <DEDUP_REMOVED lines=19> */
[----:B------:R-:W-:Y:S01]  /*1130*/  VIADD R10, R10, 0xfffffff8 ;  /* 0xfffffff80a0a7836 */ /* 0x000fe20000000000 */
[----:B------:R-:W-:-:S02]  /*1140*/  IADD3 R11, PT, PT, R11, 0x8, RZ ;  /* 0x000000080b0b7810 */ /* 0x000fc40007ffe0ff */
[----:B---3--:R2:W-:Y:S05]  /*1150*/  STG.E desc[UR12][R12.64+0x1c], R17 ;  /* 0x00001c110c007986 */ /* 0x0085ea000c10190c */
.L_x_15:
        /* <DEDUP_REMOVED lines=15> */
[----:B------:R-:W-:Y:S01]  /*1250*/  VIADD R10, R10, 0xfffffffc ;  /* 0xfffffffc0a0a7836 */ /* 0x000fe20000000000 */
[----:B------:R-:W-:-:S02]  /*1260*/  IADD3 R11, PT, PT, R11, 0x4, RZ ;  /* 0x000000040b0b7810 */ /* 0x000fc40007ffe0ff */
[----:B--2---:R0:W-:Y:S05]  /*1270*/  STG.E desc[UR12][R12.64+0xc], R21 ;  /* 0x00000c150c007986 */ /* 0x0041ea000c10190c */
.L_x_16:
[----:B------:R-:W-:Y:S05]  /*1280*/  @!P4 BRA `(.L_x_14) ;  /* 0x000000000038c947 */ /* 0x000fea0003800000 */
[----:B--234-:R-:W1:Y:S08]  /*1290*/  LDC.64 R8, c[0x0][0x388] ;  /* 0x0000e200ff087b82 */ /* 0x01ce700000000a00 */
[----:B0-----:R-:W0:Y:S01]  /*12a0*/  LDC.64 R12, c[0x0][0x390] ;  /* 0x0000e400ff0c7b82 */ /* 0x001e220000000a00 */
[----:B-1----:R-:W-:-:S05]  /*12b0*/  IMAD.WIDE R8, R10, 0x4, R8 ;  /* 0x000000040a087825 */ /* 0x002fca00078e0208 */
        /* <DEDUP_REMOVED lines=11> */
.L_x_14:
[----:B0-2-4-:R-:W-:Y:S01]  /*1370*/  IMAD.MOV.U32 R12, RZ, RZ, RZ ;  /* 0x000000ffff0c7224 */ /* 0x015fe200078e00ff */
[----:B------:R-:W-:Y:S06]  /*1380*/  @!P3 BRA `(.L_x_17) ;  /* 0x00000004001cb947 */ /* 0x000fec0003800000 */
[----:B------:R-:W-:-:S07]  /*1390*/  HFMA2 R12, -RZ, RZ, 0, 0 ;  /* 0x00000000ff0c7431 */ /* 0x000fce00000001ff */
.L_x_18:
[----:B01----:R-:W0:Y:S08]  /*13a0*/  LDC.64 R10, c[0x0][0x390] ;  /* 0x0000e400ff0a7b82 */ /* 0x003e300000000a00 */
[----:B---3--:R-:W1:Y:S01]  /*13b0*/  LDC.64 R8, c[0x0][0x388] ;  /* 0x0000e200ff087b82 */ /* 0x008e620000000a00 */
[----:B0-----:R-:W-:-:S05]  /*13c0*/  IMAD.WIDE.U32 R10, R12, 0x4, R10 ;  /* 0x000000040c0a7825 */ /* 0x001fca00078e000a */
[----:B------:R-:W1:Y:S02]  /*13d0*/  LDG.E R19, desc[UR12][R10.64] ;  /* 0x0000000c0a137981 */ /* 0x000e64000c1e1900 */
[----:B-1----:R-:W-:-:S05]  /*13e0*/  IMAD.WIDE R18, R19, 0x4, R8 ;  /* 0x0000000413127825 */ /* 0x002fca00078e0208 */
[----:B------:R0:W-:Y:S04]  /*13f0*/  STG.E desc[UR12][R18.64], R12 ;  /* 0x0000000c12007986 */ /* 0x0001e8000c10190c */
[----:B------:R-:W2:Y:S01]  /*1400*/  LDG.E R15, desc[UR12][R10.64+0x4] ;  /* 0x0000040c0a0f7981 */ /* 0x000ea2000c1e1900 */
[----:B------:R-:W-:Y:S02]  /*1410*/  VIADD R13, R12, 0x1 ;  /* 0x000000010c0d7836 */ /* 0x000fe40000000000 */
[----:B--2---:R-:W-:-:S05]  /*1420*/  IMAD.WIDE R14, R15, 0x4, R8 ;  /* 0x000000040f0e7825 */ /* 0x004fca00078e0208 */
[----:B------:R1:W-:Y:S04]  /*1430*/  STG.E desc[UR12][R14.64], R13 ;  /* 0x0000000d0e007986 */ /* 0x0003e8000c10190c */
[----:B------:R-:W2:Y:S01]  /*1440*/  LDG.E R17, desc[UR12][R10.64+0x8] ;  /* 0x0000080c0a117981 */ /* 0x000ea2000c1e1900 */
[----:B------:R-:W-:Y:S01]  /*1450*/  IADD3 R21, PT, PT, R12, 0x2, RZ ;  /* 0x000000020c157810 */ /* 0x000fe20007ffe0ff */
[----:B--2---:R-:W-:-:S05]  /*1460*/  IMAD.WIDE R16, R17, 0x4, R8 ;  /* 0x0000000411107825 */ /* 0x004fca00078e0208 */
[----:B------:R2:W-:Y:S04]  /*1470*/  STG.E desc[UR12][R16.64], R21 ;  /* 0x0000001510007986 */ /* 0x0005e8000c10190c */
[----:B------:R-:W0:Y:S01]  /*1480*/  LDG.E R29, desc[UR12][R10.64+0xc] ;  /* 0x00000c0c0a1d7981 */ /* 0x000e22000c1e1900 */
[----:B------:R-:W-:Y:S02]  /*1490*/  VIADD R25, R12, 0x3 ;  /* 0x000000030c197836 */ /* 0x000fe40000000000 */
[----:B0-----:R-:W-:-:S05]  /*14a0*/  IMAD.WIDE R18, R29, 0x4, R8 ;  /* 0x000000041d127825 */ /* 0x001fca00078e0208 */
[----:B------:R0:W-:Y:S04]  /*14b0*/  STG.E desc[UR12][R18.64], R25 ;  /* 0x0000001912007986 */ /* 0x0001e8000c10190c */
[----:B------:R-:W1:Y:S01]  /*14c0*/  LDG.E R20, desc[UR12][R10.64+0x10] ;  /* 0x0000100c0a147981 */ /* 0x000e62000c1e1900 */
[----:B------:R-:W-:Y:S01]  /*14d0*/  IADD3 R29, PT, PT, R12, 0x4, RZ ;  /* 0x000000040c1d7810 */ /* 0x000fe20007ffe0ff */
[----:B-1----:R-:W-:-:S05]  /*14e0*/  IMAD.WIDE R14, R20, 0x4, R8 ;  /* 0x00000004140e7825 */ /* 0x002fca00078e0208 */
[----:B------:R1:W-:Y:S04]  /*14f0*/  STG.E desc[UR12][R14.64], R29 ;  /* 0x0000001d0e007986 */ /* 0x0003e8000c10190c */
[----:B------:R-:W2:Y:S01]  /*1500*/  LDG.E R20, desc[UR12][R10.64+0x14] ;  /* 0x0000140c0a147981 */ /* 0x000ea2000c1e1900 */
[----:B------:R-:W-:Y:S02]  /*1510*/  VIADD R13, R12, 0x5 ;  /* 0x000000050c0d7836 */ /* 0x000fe40000000000 */
[----:B--2---:R-:W-:-:S05]  /*1520*/  IMAD.WIDE R16, R20, 0x4, R8 ;  /* 0x0000000414107825 */ /* 0x004fca00078e0208 */
[----:B------:R2:W-:Y:S04]  /*1530*/  STG.E desc[UR12][R16.64], R13 ;  /* 0x0000000d10007986 */ /* 0x0005e8000c10190c */
[----:B------:R-:W0:Y:S01]  /*1540*/  LDG.E R20, desc[UR12][R10.64+0x18] ;  /* 0x0000180c0a147981 */ /* 0x000e22000c1e1900 */
[----:B------:R-:W-:Y:S01]  /*1550*/  IADD3 R21, PT, PT, R12, 0x6, RZ ;  /* 0x000000060c157810 */ /* 0x000fe20007ffe0ff */
[----:B0-----:R-:W-:-:S05]  /*1560*/  IMAD.WIDE R18, R20, 0x4, R8 ;  /* 0x0000000414127825 */ /* 0x001fca00078e0208 */
[----:B------:R0:W-:Y:S04]  /*1570*/  STG.E desc[UR12][R18.64], R21 ;  /* 0x0000001512007986 */ /* 0x0001e8000c10190c */
[----:B------:R-:W1:Y:S01]  /*1580*/  LDG.E R20, desc[UR12][R10.64+0x1c] ;  /* 0x00001c0c0a147981 */ /* 0x000e62000c1e1900 */
[----:B------:R-:W-:Y:S02]  /*1590*/  VIADD R25, R12, 0x7 ;  /* 0x000000070c197836 */ /* 0x000fe40000000000 */
[----:B-1----:R-:W-:-:S05]  /*15a0*/  IMAD.WIDE R14, R20, 0x4, R8 ;  /* 0x00000004140e7825 */ /* 0x002fca00078e0208 */
        /* <DEDUP_REMOVED lines=25> */
[----:B------:R-:W3:Y:S01]  /*1740*/  LDG.E R20, desc[UR12][R10.64+0x38] ;  /* 0x0000380c0a147981 */ /* 0x000ee2000c1e1900 */
[C---:B------:R-:W-:Y:S01]  /*1750*/  IADD3 R21, PT, PT, R12.reuse, 0xe, RZ ;  /* 0x0000000e0c157810 */ /* 0x040fe20007ffe0ff */
[C---:B--2---:R-:W-:Y:S01]  /*1760*/  VIADD R25, R12.reuse, 0xf ;  /* 0x0000000f0c197836 */ /* 0x044fe20000000000 */
[----:B------:R-:W-:Y:S01]  /*1770*/  IADD3 R12, PT, PT, R12, 0x10, RZ ;  /* 0x000000100c0c7810 */ /* 0x000fe20007ffe0ff */
[----:B---3--:R-:W-:-:S05]  /*1780*/  IMAD.WIDE R16, R20, 0x4, R8 ;  /* 0x0000000414107825 */ /* 0x008fca00078e0208 */
[----:B------:R0:W-:Y:S04]  /*1790*/  STG.E desc[UR12][R16.64], R21 ;  /* 0x0000001510007986 */ /* 0x0001e8000c10190c */
[----:B------:R-:W2:Y:S01]  /*17a0*/  LDG.E R20, desc[UR12][R10.64+0x3c] ;  /* 0x00003c0c0a147981 */ /* 0x000ea2000c1e1900 */
[----:B------:R-:W-:Y:S01]  /*17b0*/  ISETP.NE.AND P1, PT, R12, R3, PT ;  /* 0x000000030c00720c */ /* 0x000fe20003f25270 */
[----:B--2---:R-:W-:-:S05]  /*17c0*/  IMAD.WIDE R8, R20, 0x4, R8 ;  /* 0x0000000414087825 */ /* 0x004fca00078e0208 */
[----:B------:R0:W-:Y:S07]  /*17d0*/  STG.E desc[UR12][R8.64], R25 ;  /* 0x0000001908007986 */ /* 0x0001ee000c10190c */
[----:B------:R-:W-:Y:S05]  /*17e0*/  @P1 BRA `(.L_x_18) ;  /* 0xfffffff800ec1947 */ /* 0x000fea000383ffff */
[----:B------:R-:W-:-:S07]  /*17f0*/  IMAD.MOV.U32 R12, RZ, RZ, R3 ;  /* 0x000000ffff0c7224 */ /* 0x000fce00078e0003 */
.L_x_17:
[----:B------:R-:W-:Y:S05]  /*1800*/  @!P2 BRA `(.L_x_19) ;  /* 0x00000004003ca947 */ /* 0x000fea0003800000 */
[----:B------:R-:W-:Y:S02]  /*1810*/  ISETP.GE.U32.AND P1, PT, R6, 0x7, PT ;  /* 0x000000070600780c */ /* 0x000fe40003f26070 */
[----:B------:R-:W-:-:S11]  /*1820*/  ISETP.NE.AND P4, PT, R2, RZ, PT ;  /* 0x000000ff0200720c */ /* 0x000fd60003f85270 */
[----:B------:R-:W-:Y:S05]  /*1830*/  @!P1 BRA `(.L_x_20) ;  /* 0x00000000008c9947 */ /* 0x000fea0003800000 */
[----:B-1----:R-:W1:Y:S08]  /*1840*/  LDC.64 R10, c[0x0][0x390] ;  /* 0x0000e400ff0a7b82 */ /* 0x002e700000000a00 */
[----:B0--3--:R-:W0:Y:S01]  /*1850*/  LDC.64 R8, c[0x0][0x388] ;  /* 0x0000e200ff087b82 */ /* 0x009e220000000a00 */
[----:B-1----:R-:W-:-:S05]  /*1860*/  IMAD.WIDE.U32 R10, R12, 0x4, R10 ;  /* 0x000000040c0a7825 */ /* 0x002fca00078e000a */
[----:B------:R-:W0:Y:S02]  /*1870*/  LDG.E R19, desc[UR12][R10.64] ;  /* 0x0000000c0a137981 */ /* 0x000e24000c1e1900 */
[----:B0-----:R-:W-:-:S05]  /*1880*/  IMAD.WIDE R18, R19, 0x4, R8 ;  /* 0x0000000413127825 */ /* 0x001fca00078e0208 */
[----:B------:R0:W-:Y:S04]  /*1890*/  STG.E desc[UR12][R18.64], R12 ;  /* 0x0000000c12007986 */ /* 0x0001e8000c10190c */
[----:B------:R-:W2:Y:S01]  /*18a0*/  LDG.E R15, desc[UR12][R10.64+0x4] ;  /* 0x0000040c0a0f7981 */ /* 0x000ea2000c1e1900 */
[----:B------:R-:W-:Y:S01]  /*18b0*/  IADD3 R13, PT, PT, R12, 0x1, RZ ;  /* 0x000000010c0d7810 */ /* 0x000fe20007ffe0ff */
[----:B--2---:R-:W-:-:S05]  /*18c0*/  IMAD.WIDE R14, R15, 0x4, R8 ;  /* 0x000000040f0e7825 */ /* 0x004fca00078e0208 */
        /* <DEDUP_REMOVED lines=21> */
[----:B------:R-:W2:Y:S01]  /*1a20*/  LDG.E R20, desc[UR12][R10.64+0x1c] ;  /* 0x00001c0c0a147981 */ /* 0x000ea2000c1e1900 */
[C---:B------:R-:W-:Y:S01]  /*1a30*/  IADD3 R25, PT, PT, R12.reuse, 0x7, RZ ;  /* 0x000000070c197810 */ /* 0x040fe20007ffe0ff */
[----:B------:R-:W-:Y:S02]  /*1a40*/  VIADD R12, R12, 0x8 ;  /* 0x000000080c0c7836 */ /* 0x000fe40000000000 */
[----:B--2---:R-:W-:-:S05]  /*1a50*/  IMAD.WIDE R8, R20, 0x4, R8 ;  /* 0x0000000414087825 */ /* 0x004fca00078e0208 */
[----:B------:R4:W-:Y:S02]  /*1a60*/  STG.E desc[UR12][R8.64], R25 ;  /* 0x0000001908007986 */ /* 0x0009e4000c10190c */
.L_x_20:
[----:B------:R-:W-:Y:S05]  /*1a70*/  @!P4 BRA `(.L_x_19) ;  /* 0x0000000000a0c947 */ /* 0x000fea0003800000 */
[----:B------:R-:W-:Y:S02]  /*1a80*/  ISETP.GE.U32.AND P1, PT, R7, 0x3, PT ;  /* 0x000000030700780c */ /* 0x000fe40003f26070 */
[----:B------:R-:W-:-:S11]  /*1a90*/  ISETP.NE.AND P4, PT, R4, RZ, PT ;  /* 0x000000ff0400720c */ /* 0x000fd60003f85270 */
[----:B------:R-:W-:Y:S05]  /*1aa0*/  @!P1 BRA `(.L_x_21) ;  /* 0x00000000004c9947 */ /* 0x000fea0003800000 */
[----:B-1----:R-:W1:Y:S08]  /*1ab0*/  LDC.64 R10, c[0x0][0x390] ;  /* 0x0000e400ff0a7b82 */ /* 0x002e700000000a00 */
[----:B0--34-:R-:W0:Y:S01]  /*1ac0*/  LDC.64 R8, c[0x0][0x388] ;  /* 0x0000e200ff087b82 */ /* 0x019e220000000a00 */
        /* <DEDUP_REMOVED lines=8> */
[----:B------:R-:W3:Y:S01]  /*1b50*/  LDG.E R17, desc[UR12][R10.64+0x8] ;  /* 0x0000080c0a117981 */ /* 0x000ee2000c1e1900 */
[----:B------:R-:W-:Y:S02]  /*1b60*/  VIADD R25, R12, 0x2 ;  /* 0x000000020c197836 */ /* 0x000fe40000000000 */
[----:B---3--:R-:W-:-:S05]  /*1b70*/  IMAD.WIDE R16, R17, 0x4, R8 ;  /* 0x0000000411107825 */ /* 0x008fca00078e0208 */
[----:B------:R2:W-:Y:S04]  /*1b80*/  STG.E desc[UR12][R16.64], R25 ;  /* 0x0000001910007986 */ /* 0x0005e8000c10190c */
[----:B------:R-:W3:Y:S01]  /*1b90*/  LDG.E R13, desc[UR12][R10.64+0xc] ;  /* 0x00000c0c0a0d7981 */ /* 0x000ee2000c1e1900 */
[C---:B------:R-:W-:Y:S01]  /*1ba0*/  IADD3 R29, PT, PT, R12.reuse, 0x3, RZ ;  /* 0x000000030c1d7810 */ /* 0x040fe20007ffe0ff */
[----:B0-----:R-:W-:Y:S02]  /*1bb0*/  VIADD R12, R12, 0x4 ;  /* 0x000000040c0c7836 */ /* 0x001fe40000000000 */
[----:B---3--:R-:W-:-:S05]  /*1bc0*/  IMAD.WIDE R8, R13, 0x4, R8 ;  /* 0x000000040d087825 */ /* 0x008fca00078e0208 */
[----:B------:R2:W-:Y:S02]  /*1bd0*/  STG.E desc[UR12][R8.64], R29 ;  /* 0x0000001d08007986 */ /* 0x0005e4000c10190c */
.L_x_21:
[----:B------:R-:W-:Y:S05]  /*1be0*/  @!P4 BRA `(.L_x_19) ;  /* 0x000000000044c947 */ /* 0x000fea0003800000 */
[----:B0-234-:R-:W0:Y:S08]  /*1bf0*/  LDC.64 R8, c[0x0][0x390] ;  /* 0x0000e400ff087b82 */ /* 0x01de300000000a00 */
[----:B-1----:R-:W1:Y:S01]  /*1c00*/  LDC.64 R10, c[0x0][0x388] ;  /* 0x0000e200ff0a7b82 */ /* 0x002e620000000a00 */
[----:B0-----:R-:W-:-:S05]  /*1c10*/  IMAD.WIDE.U32 R8, R12, 0x4, R8 ;  /* 0x000000040c087825 */ /* 0x001fca00078e0008 */
[----:B------:R-:W1:Y:S01]  /*1c20*/  LDG.E R15, desc[UR12][R8.64] ;  /* 0x0000000c080f7981 */ /* 0x000e62000c1e1900 */
[----:B------:R-:W-:Y:S01]  /*1c30*/  ISETP.NE.AND P1, PT, R4, 0x1, PT ;  /* 0x000000010400780c */ /* 0x000fe20003f25270 */
[----:B-1----:R-:W-:-:S05]  /*1c40*/  IMAD.WIDE R14, R15, 0x4, R10 ;  /* 0x000000040f0e7825 */ /* 0x002fca00078e020a */
[----:B------:R0:W-:Y:S07]  /*1c50*/  STG.E desc[UR12][R14.64], R12 ;  /* 0x0000000c0e007986 */ /* 0x0001ee000c10190c */
[----:B------:R-:W-:Y:S05]  /*1c60*/  @!P1 BRA `(.L_x_19) ;  /* 0x0000000000249947 */ /* 0x000fea0003800000 */
[----:B0-----:R-:W2:Y:S01]  /*1c70*/  LDG.E R15, desc[UR12][R8.64+0x4] ;  /* 0x0000040c080f7981 */ /* 0x001ea2000c1e1900 */
[----:B------:R-:W-:Y:S02]  /*1c80*/  ISETP.NE.AND P1, PT, R4, 0x2, PT ;  /* 0x000000020400780c */ /* 0x000fe40003f25270 */
[----:B------:R-:W-:Y:S01]  /*1c90*/  IADD3 R13, PT, PT, R12, 0x1, RZ ;  /* 0x000000010c0d7810 */ /* 0x000fe20007ffe0ff */
[----:B--2---:R-:W-:-:S05]  /*1ca0*/  IMAD.WIDE R14, R15, 0x4, R10 ;  /* 0x000000040f0e7825 */ /* 0x004fca00078e020a */
[----:B------:R0:W-:Y:S05]  /*1cb0*/  STG.E desc[UR12][R14.64], R13 ;  /* 0x0000000d0e007986 */ /* 0x0001ea000c10190c */
[----:B------:R-:W2:Y:S01]  /*1cc0*/  @P1 LDG.E R19, desc[UR12][R8.64+0x8] ;  /* 0x0000080c08131981 */ /* 0x000ea2000c1e1900 */
[----:B------:R-:W-:Y:S02]  /*1cd0*/  @P1 VIADD R17, R12, 0x2 ;  /* 0x000000020c111836 */ /* 0x000fe40000000000 */
[----:B--2---:R-:W-:-:S05]  /*1ce0*/  @P1 IMAD.WIDE R10, R19, 0x4, R10 ;  /* 0x00000004130a1825 */ /* 0x004fca00078e020a */
[----:B------:R0:W-:Y:S02]  /*1cf0*/  @P1 STG.E desc[UR12][R10.64], R17 ;  /* 0x000000110a001986 */ /* 0x0001e4000c10190c */
.L_x_19:
[----:B0-234-:R-:W0:Y:S08]  /*1d00*/  LDC.64 R8, c[0x0][0x380] ;  /* 0x0000e000ff087b82 */ /* 0x01de300000000a00 */
[----:B-1----:R-:W1:Y:S01]  /*1d10*/  LDC.64 R10, c[0x0][0x388] ;  /* 0x0000e200ff0a7b82 */ /* 0x002e620000000a00 */
[----:B0-----:R-:W2:Y:S04]  /*1d20*/  LDG.E R8, desc[UR12][R8.64] ;  /* 0x0000000c08087981 */ /* 0x001ea8000c1e1900 */
[----:B-1----:R-:W2:Y:S02]  /*1d30*/  LDG.E R11, desc[UR12][R10.64] ;  /* 0x0000000c0a0b7981 */ /* 0x002ea4000c1e1900 */
[----:B--2---:R-:W-:-:S04]  /*1d40*/  IADD3 R12, PT, PT, R8, -R11, RZ ;  /* 0x8000000b080c7210 */ /* 0x004fc80007ffe0ff */
[C---:B------:R-:W-:Y:S02]  /*1d50*/  ISETP.NE.AND P4, PT, R12.reuse, RZ, PT ;  /* 0x000000ff0c00720c */ /* 0x040fe40003f85270 */
[----:B------:R-:W-:-:S11]  /*1d60*/  ISETP.GT.AND P1, PT, R12, RZ, PT ;  /* 0x000000ff0c00720c */ /* 0x000fd60003f24270 */
[----:B------:R-:W-:Y:S05]  /*1d70*/  @P4 BRA `(.L_x_22) ;  /* 0x00000000003c4947 */ /* 0x000fea0003800000 */
[----:B------:R-:W0:Y:S01]  /*1d80*/  LDC R27, c[0x0][0x3cc] ;  /* 0x0000f300ff1b7b82 */ /* 0x000e220000000800 */
[----:B------:R-:W-:-:S07]  /*1d90*/  IMAD.MOV.U32 R17, RZ, RZ, RZ ;  /* 0x000000ffff117224 */ /* 0x000fce00078e00ff */
[----:B------:R-:W1:Y:S08]  /*1da0*/  LDC.64 R10, c[0x0][0x380] ;  /* 0x0000e000ff0a7b82 */ /* 0x000e700000000a00 */
[----:B------:R-:W2:Y:S02]  /*1db0*/  LDC.64 R8, c[0x0][0x388] ;  /* 0x0000e200ff087b82 */ /* 0x000ea40000000a00 */
.L_x_23:
[----:B------:R-:W-:-:S04]  /*1dc0*/  IADD3 R17, PT, PT, R17, 0x1, RZ ;  /* 0x0000000111117810 */ /* 0x000fc80007ffe0ff */
[----:B0-----:R-:W-:-:S13]  /*1dd0*/  ISETP.NE.AND P1, PT, R17, R27, PT ;  /* 0x0000001b1100720c */ /* 0x001fda0003f25270 */
[----:B------:R-:W-:Y:S05]  /*1de0*/  @!P1 BRA `(.L_x_6) ;  /* 0x00000024002c9947 */ /* 0x000fea0003800000 */
[----:B-1----:R-:W-:-:S04]  /*1df0*/  IMAD.WIDE.U32 R12, R17, 0x4, R10 ;  /* 0x00000004110c7825 */ /* 0x002fc800078e000a */
[----:B--2---:R-:W-:Y:S02]  /*1e00*/  IMAD.WIDE.U32 R14, R17, 0x4, R8 ;  /* 0x00000004110e7825 */ /* 0x004fe400078e0008 */
[----:B------:R-:W2:Y:S04]  /*1e10*/  LDG.E R12, desc[UR12][R12.64] ;  /* 0x0000000c0c0c7981 */ /* 0x000ea8000c1e1900 */
[----:B------:R-:W2:Y:S02]  /*1e20*/  LDG.E R15, desc[UR12][R14.64] ;  /* 0x0000000c0e0f7981 */ /* 0x000ea4000c1e1900 */
[----:B--2---:R-:W-:-:S05]  /*1e30*/  IMAD.IADD R16, R12, 0x1, -R15 ;  /* 0x000000010c107824 */ /* 0x004fca00078e0a0f */
[C---:B------:R-:W-:Y:S02]  /*1e40*/  ISETP.NE.AND P4, PT, R16.reuse, RZ, PT ;  /* 0x000000ff1000720c */ /* 0x040fe40003f85270 */
[----:B------:R-:W-:-:S11]  /*1e50*/  ISETP.GT.AND P1, PT, R16, RZ, PT ;  /* 0x000000ff1000720c */ /* 0x000fd60003f24270 */
[----:B------:R-:W-:Y:S05]  /*1e60*/  @!P4 BRA `(.L_x_23) ;  /* 0xfffffffc00d4c947 */ /* 0x000fea000383ffff */
.L_x_22:
[----:B------:R-:W-:Y:S01]  /*1e70*/  MOV R24, R23 ;  /* 0x0000001700187202 */ /* 0x000fe20000000f00 */
[----:B------:R-:W-:Y:S06]  /*1e80*/  @P1 BRA `(.L_x_5) ;  /* 0x0000006800fc1947 */ /* 0x000fec0003800000 */
[----:B------:R-:W0:Y:S01]  /*1e90*/  LDCU UR5, c[0x0][0x3cc] ;  /* 0x00007980ff0577ac */ /* 0x000e220008000800 */
[----:B------:R-:W-:Y:S01]  /*1ea0*/  IMAD.MOV.U32 R11, RZ, RZ, RZ ;  /* 0x000000ffff0b7224 */ /* 0x000fe200078e00ff */
[----:B0-----:R-:W-:Y:S01]  /*1eb0*/  MOV R10, UR5 ;  /* 0x00000005000a7c02 */ /* 0x001fe20008000f00 */
[----:B------:R-:W-:Y:S06]  /*1ec0*/  @!P3 BRA `(.L_x_24) ;  /* 0x0000000000acb947 */ /* 0x000fec0003800000 */
[----:B------:R-:W-:Y:S01]  /*1ed0*/  IMAD.MOV.U32 R11, RZ, RZ, RZ ;  /* 0x000000ffff0b7224 */ /* 0x000fe200078e00ff */
[----:B------:R-:W-:-:S07]  /*1ee0*/  MOV R10, UR5 ;  /* 0x00000005000a7c02 */ /* 0x000fce0008000f00 */
.L_x_25:
[----:B------:R-:W0:Y:S08]  /*1ef0*/  LDC.64 R8, c[0x0][0x388] ;  /* 0x0000e200ff087b82 */ /* 0x000e300000000a00 */
[----:B----4-:R-:W1:Y:S01]  /*1f00*/  LDC.64 R12, c[0x0][0x390] ;  /* 0x0000e400ff0c7b82 */ /* 0x010e620000000a00 */
        /* <DEDUP_REMOVED lines=31> */
[----:B------:R-:W-:-:S05]  /*2100*/  VIADD R11, R11, 0x10 ;  /* 0x000000100b0b7836 */ /* 0x000fca0000000000 */
[----:B------:R-:W-:Y:S01]  /*2110*/  ISETP.NE.AND P0, PT, R11, R3, PT ;  /* 0x000000030b00720c */ /* 0x000fe20003f05270 */
[----:B--2---:R4:W-:Y:S04]  /*2120*/  STG.E desc[UR12][R12.64+0x38], R19 ;  /* 0x000038130c007986 */ /* 0x0049e8000c10190c */
[----:B---3--:R-:W2:Y:S01]  /*2130*/  LDG.E R21, desc[UR12][R8.64+-0x40] ;  /* 0xffffc00c08157981 */ /* 0x008ea2000c1e1900 */
[----:B------:R-:W-:-:S03]  /*2140*/  IADD3 R10, PT, PT, R10, -0x10, RZ ;  /* 0xfffffff00a0a7810 */ /* 0x000fc60007ffe0ff */
[----:B--2---:R4:W-:Y:S04]  /*2150*/  STG.E desc[UR12][R12.64+0x3c], R21 ;  /* 0x00003c150c007986 */ /* 0x0049e8000c10190c */
[----:B------:R-:W-:Y:S05]  /*2160*/  @P0 BRA `(.L_x_25) ;  /* 0xfffffffc00600947 */ /* 0x000fea000383ffff */
[----:B------:R-:W-:-:S07]  /*2170*/  IMAD.MOV.U32 R11, RZ, RZ, R3 ;  /* 0x000000ffff0b7224 */ /* 0x000fce00078e0003 */
.L_x_24:
[----:B------:R-:W-:Y:S05]  /*2180*/  @!P2 BRA `(.L_x_26) ;  /* 0x0000000000e8a947 */ /* 0x000fea0003800000 */
[----:B------:R-:W-:Y:S02]  /*2190*/  ISETP.GE.U32.AND P0, PT, R6, 0x7, PT ;  /* 0x000000070600780c */ /* 0x000fe40003f06070 */
[----:B------:R-:W-:-:S11]  /*21a0*/  ISETP.NE.AND P1, PT, R2, RZ, PT ;  /* 0x000000ff0200720c */ /* 0x000fd60003f25270 */
[----:B------:R-:W-:Y:S05]  /*21b0*/  @!P0 BRA `(.L_x_27) ;  /* 0x0000000000588947 */ /* 0x000fea0003800000 */
        /* <DEDUP_REMOVED lines=19> */
[----:B------:R-:W-:Y:S01]  /*22f0*/  IADD3 R10, PT, PT, R10, -0x8, RZ ;  /* 0xfffffff80a0a7810 */ /* 0x000fe20007ffe0ff */
[----:B------:R-:W-:-:S02]  /*2300*/  VIADD R11, R11, 0x8 ;  /* 0x000000080b0b7836 */ /* 0x000fc40000000000 */
[----:B---3--:R2:W-:Y:S05]  /*2310*/  STG.E desc[UR12][R12.64+0x1c], R17 ;  /* 0x00001c110c007986 */ /* 0x0085ea000c10190c */
.L_x_27:
[----:B------:R-:W-:Y:S05]  /*2320*/  @!P1 BRA `(.L_x_26) ;  /* 0x0000000000809947 */ /* 0x000fea0003800000 */
[----:B------:R-:W-:Y:S02]  /*2330*/  ISETP.GE.U32.AND P0, PT, R7, 0x3, PT ;  /* 0x000000030700780c */ /* 0x000fe40003f06070 */
[----:B------:R-:W-:-:S11]  /*2340*/  ISETP.NE.AND P1, PT, R4, RZ, PT ;  /* 0x000000ff0400720c */ /* 0x000fd60003f25270 */
[----:B------:R-:W-:Y:S05]  /*2350*/  @!P0 BRA `(.L_x_28) ;  /* 0x0000000000388947 */ /* 0x000fea0003800000 */
[----:B------:R-:W0:Y:S08]  /*2360*/  LDC.64 R8, c[0x0][0x388] ;  /* 0x0000e200ff087b82 */ /* 0x000e300000000a00 */
[----:B--2-4-:R-:W1:Y:S01]  /*2370*/  LDC.64 R12, c[0x0][0x390] ;  /* 0x0000e400ff0c7b82 */ /* 0x014e620000000a00 */
        /* <DEDUP_REMOVED lines=9> */
[----:B------:R-:W-:-:S02]  /*2410*/  IADD3 R10, PT, PT, R10, -0x4, RZ ;  /* 0xfffffffc0a0a7810 */ /* 0x000fc40007ffe0ff */
[----:B------:R-:W-:Y:S01]  /*2420*/  IADD3 R11, PT, PT, R11, 0x4, RZ ;  /* 0x000000040b0b7810 */ /* 0x000fe20007ffe0ff */
[----:B--2---:R0:W-:Y:S06]  /*2430*/  STG.E desc[UR12][R12.64+0xc], R21 ;  /* 0x00000c150c007986 */ /* 0x0041ec000c10190c */
.L_x_28:
[----:B------:R-:W-:Y:S05]  /*2440*/  @!P1 BRA `(.L_x_26) ;  /* 0x0000000000389947 */ /* 0x000fea0003800000 */
[----:B------:R-:W1:Y:S08]  /*2450*/  LDC.64 R8, c[0x0][0x388] ;  /* 0x0000e200ff087b82 */ /* 0x000e700000000a00 */
[----:B0-2-4-:R-:W0:Y:S01]  /*2460*/  LDC.64 R12, c[0x0][0x390] ;  /* 0x0000e400ff0c7b82 */ /* 0x015e220000000a00 */
        /* <DEDUP_REMOVED lines=12> */
.L_x_26:
[----:B0-2-4-:R-:W-:Y:S01]  /*2530*/  IMAD.MOV.U32 R12, RZ, RZ, RZ ;  /* 0x000000ffff0c7224 */ /* 0x015fe200078e00ff */
[----:B------:R-:W-:Y:S06]  /*2540*/  @!P3 BRA `(.L_x_29) ;  /* 0x00000004001cb947 */ /* 0x000fec0003800000 */
[----:B------:R-:W-:-:S07]  /*2550*/  HFMA2 R12, -RZ, RZ, 0, 0 ;  /* 0x00000000ff0c7431 */ /* 0x000fce00000001ff */
.L_x_30:
[----:B01-3--:R-:W0:Y:S08]  /*2560*/  LDC.64 R10, c[0x0][0x390] ;  /* 0x0000e400ff0a7b82 */ /* 0x00be300000000a00 */
[----:B------:R-:W1:Y:S01]  /*2570*/  LDC.64 R8, c[0x0][0x388] ;  /* 0x0000e200ff087b82 */ /* 0x000e620000000a00 */
[----:B0-----:R-:W-:-:S05]  /*2580*/  IMAD.WIDE.U32 R10, R12, 0x4, R10 ;  /* 0x000000040c0a7825 */ /* 0x001fca00078e000a */
[----:B------:R-:W1:Y:S02]  /*2590*/  LDG.E R19, desc[UR12][R10.64] ;  /* 0x0000000c0a137981 */ /* 0x000e64000c1e1900 */
[----:B-1----:R-:W-:-:S05]  /*25a0*/  IMAD.WIDE R18, R19, 0x4, R8 ;  /* 0x0000000413127825 */ /* 0x002fca00078e0208 */
        /* <DEDUP_REMOVED lines=53> */
[----:B------:R-:W3:Y:S01]  /*2900*/  LDG.E R20, desc[UR12][R10.64+0x38] ;  /* 0x0000380c0a147981 */ /* 0x000ee2000c1e1900 */
[C---:B------:R-:W-:Y:S01]  /*2910*/  VIADD R21, R12.reuse, 0xe ;  /* 0x0000000e0c157836 */ /* 0x040fe20000000000 */
[C---:B--2---:R-:W-:Y:S02]  /*2920*/  IADD3 R25, PT, PT, R12.reuse, 0xf, RZ ;  /* 0x0000000f0c197810 */ /* 0x044fe40007ffe0ff */
        /* <DEDUP_REMOVED lines=9> */
.L_x_29:
[----:B------:R-:W-:Y:S05]  /*29c0*/  @!P2 BRA `(.L_x_31) ;  /* 0x00000004003ca947 */ /* 0x000fea0003800000 */
[----:B------:R-:W-:Y:S02]  /*29d0*/  ISETP.GE.U32.AND P0, PT, R6, 0x7, PT ;  /* 0x000000070600780c */ /* 0x000fe40003f06070 */
[----:B------:R-:W-:-:S11]  /*29e0*/  ISETP.NE.AND P1, PT, R2, RZ, PT ;  /* 0x000000ff0200720c */ /* 0x000fd60003f25270 */
[----:B------:R-:W-:Y:S05]  /*29f0*/  @!P0 BRA `(.L_x_32) ;  /* 0x00000000008c8947 */ /* 0x000fea0003800000 */
[----:B-1-3--:R-:W1:Y:S08]  /*2a00*/  LDC.64 R10, c[0x0][0x390] ;  /* 0x0000e400ff0a7b82 */ /* 0x00ae700000000a00 */
[----:B0-----:R-:W0:Y:S01]  /*2a10*/  LDC.64 R8, c[0x0][0x388] ;  /* 0x0000e200ff087b82 */ /* 0x001e220000000a00 */
        /* <DEDUP_REMOVED lines=29> */
[C---:B------:R-:W-:Y:S02]  /*2bf0*/  IADD3 R25, PT, PT, R12.reuse, 0x7, RZ ;  /* 0x000000070c197810 */ /* 0x040fe40007ffe0ff */
[----:B------:R-:W-:Y:S01]  /*2c00*/  IADD3 R12, PT, PT, R12, 0x8, RZ ;  /* 0x000000080c0c7810 */ /* 0x000fe20007ffe0ff */
[----:B--2---:R-:W-:-:S05]  /*2c10*/  IMAD.WIDE R8, R20, 0x4, R8 ;  /* 0x0000000414087825 */ /* 0x004fca00078e0208 */
[----:B------:R4:W-:Y:S02]  /*2c20*/  STG.E desc[UR12][R8.64], R25 ;  /* 0x0000001908007986 */ /* 0x0009e4000c10190c */
.L_x_32:
[----:B------:R-:W-:Y:S05]  /*2c30*/  @!P1 BRA `(.L_x_31) ;  /* 0x0000000000a09947 */ /* 0x000fea0003800000 */
[----:B------:R-:W-:Y:S02]  /*2c40*/  ISETP.GE.U32.AND P0, PT, R7, 0x3, PT ;  /* 0x000000030700780c */ /* 0x000fe40003f06070 */
[----:B------:R-:W-:-:S11]  /*2c50*/  ISETP.NE.AND P1, PT, R4, RZ, PT ;  /* 0x000000ff0400720c */ /* 0x000fd60003f25270 */
[----:B------:R-:W-:Y:S05]  /*2c60*/  @!P0 BRA `(.L_x_33) ;  /* 0x00000000004c8947 */ /* 0x000fea0003800000 */
[----:B-1-3--:R-:W1:Y:S08]  /*2c70*/  LDC.64 R10, c[0x0][0x390] ;  /* 0x0000e400ff0a7b82 */ /* 0x00ae700000000a00 */
[----:B0---4-:R-:W0:Y:S01]  /*2c80*/  LDC.64 R8, c[0x0][0x388] ;  /* 0x0000e200ff087b82 */ /* 0x011e220000000a00 */
[----:B-1----:R-:W-:-:S05]  /*2c90*/  IMAD.WIDE.U32 R10, R12, 0x4, R10 ;  /* 0x000000040c0a7825 */ /* 0x002fca00078e000a */
[----:B------:R-:W0:Y:S02]  /*2ca0*/  LDG.E R19, desc[UR12][R10.64] ;  /* 0x0000000c0a137981 */ /* 0x000e24000c1e1900 */
[----:B0-----:R-:W-:-:S05]  /*2cb0*/  IMAD.WIDE R18, R19, 0x4, R8 ;  /* 0x0000000413127825 */ /* 0x001fca00078e0208 */
[----:B------:R0:W-:Y:S04]  /*2cc0*/  STG.E desc[UR12][R18.64], R12 ;  /* 0x0000000c12007986 */ /* 0x0001e8000c10190c */
[----:B------:R-:W2:Y:S01]  /*2cd0*/  LDG.E R15, desc[UR12][R10.64+0x4] ;  /* 0x0000040c0a0f7981 */ /* 0x000ea2000c1e1900 */
[----:B------:R-:W-:Y:S02]  /*2ce0*/  VIADD R21, R12, 0x1 ;  /* 0x000000010c157836 */ /* 0x000fe40000000000 */
[----:B--2---:R-:W-:-:S05]  /*2cf0*/  IMAD.WIDE R14, R15, 0x4, R8 ;  /* 0x000000040f0e7825 */ /* 0x004fca00078e0208 */
[----:B------:R2:W-:Y:S04]  /*2d00*/  STG.E desc[UR12][R14.64], R21 ;  /* 0x000000150e007986 */ /* 0x0005e8000c10190c */
[----:B------:R-:W3:Y:S01]  /*2d10*/  LDG.E R17, desc[UR12][R10.64+0x8] ;  /* 0x0000080c0a117981 */ /* 0x000ee2000c1e1900 */
[----:B------:R-:W-:Y:S01]  /*2d20*/  IADD3 R25, PT, PT, R12, 0x2, RZ ;  /* 0x000000020c197810 */ /* 0x000fe20007ffe0ff */
[----:B---3--:R-:W-:-:S05]  /*2d30*/  IMAD.WIDE R16, R17, 0x4, R8 ;  /* 0x0000000411107825 */ /* 0x008fca00078e0208 */
[----:B------:R2:W-:Y:S04]  /*2d40*/  STG.E desc[UR12][R16.64], R25 ;  /* 0x0000001910007986 */ /* 0x0005e8000c10190c */
[----:B------:R-:W3:Y:S01]  /*2d50*/  LDG.E R13, desc[UR12][R10.64+0xc] ;  /* 0x00000c0c0a0d7981 */ /* 0x000ee2000c1e1900 */
[C---:B------:R-:W-:Y:S01]  /*2d60*/  IADD3 R29, PT, PT, R12.reuse, 0x3, RZ ;  /* 0x000000030c1d7810 */ /* 0x040fe20007ffe0ff */
[----:B0-----:R-:W-:Y:S02]  /*2d70*/  VIADD R12, R12, 0x4 ;  /* 0x000000040c0c7836 */ /* 0x001fe40000000000 */
[----:B---3--:R-:W-:-:S05]  /*2d80*/  IMAD.WIDE R8, R13, 0x4, R8 ;  /* 0x000000040d087825 */ /* 0x008fca00078e0208 */
[----:B------:R2:W-:Y:S02]  /*2d90*/  STG.E desc[UR12][R8.64], R29 ;  /* 0x0000001d08007986 */ /* 0x0005e4000c10190c */
.L_x_33:
[----:B------:R-:W-:Y:S05]  /*2da0*/  @!P1 BRA `(.L_x_31) ;  /* 0x0000000000449947 */ /* 0x000fea0003800000 */
[----:B0-2-4-:R-:W0:Y:S08]  /*2db0*/  LDC.64 R8, c[0x0][0x390] ;  /* 0x0000e400ff087b82 */ /* 0x015e300000000a00 */
[----:B-1-3--:R-:W1:Y:S01]  /*2dc0*/  LDC.64 R10, c[0x0][0x388] ;  /* 0x0000e200ff0a7b82 */ /* 0x00ae620000000a00 */
        /* <DEDUP_REMOVED lines=12> */
[----:B------:R-:W-:Y:S01]  /*2e90*/  @P0 IADD3 R17, PT, PT, R12, 0x2, RZ ;  /* 0x000000020c110810 */ /* 0x000fe20007ffe0ff */
[----:B--2---:R-:W-:-:S05]  /*2ea0*/  @P0 IMAD.WIDE R10, R19, 0x4, R10 ;  /* 0x00000004130a0825 */ /* 0x004fca00078e020a */
[----:B------:R0:W-:Y:S02]  /*2eb0*/  @P0 STG.E desc[UR12][R10.64], R17 ;  /* 0x000000110a000986 */ /* 0x0001e4000c10190c */
.L_x_31:
[----:B0-2-4-:R-:W0:Y:S08]  /*2ec0*/  LDC.64 R8, c[0x0][0x380] ;  /* 0x0000e000ff087b82 */ /* 0x015e300000000a00 */
[----:B-1-3--:R-:W1:Y:S01]  /*2ed0*/  LDC.64 R10, c[0x0][0x388] ;  /* 0x0000e200ff0a7b82 */ /* 0x00ae620000000a00 */
[----:B0-----:R-:W2:Y:S04]  /*2ee0*/  LDG.E R8, desc[UR12][R8.64] ;  /* 0x0000000c08087981 */ /* 0x001ea8000c1e1900 */
[----:B-1----:R-:W2:Y:S02]  /*2ef0*/  LDG.E R11, desc[UR12][R10.64] ;  /* 0x0000000c0a0b7981 */ /* 0x002ea4000c1e1900 */
[----:B--2---:R-:W-:-:S05]  /*2f00*/  IMAD.IADD R12, R8, 0x1, -R11 ;  /* 0x00000001080c7824 */ /* 0x004fca00078e0a0b */
[C---:B------:R-:W-:Y:S02]  /*2f10*/  ISETP.NE.AND P1, PT, R12.reuse, RZ, PT ;  /* 0x000000ff0c00720c */ /* 0x040fe40003f25270 */
[----:B------:R-:W-:-:S11]  /*2f20*/  ISETP.GT.AND P0, PT, R12, RZ, PT ;  /* 0x000000ff0c00720c */ /* 0x000fd60003f04270 */
[----:B------:R-:W-:Y:S05]  /*2f30*/  @P1 BRA `(.L_x_34) ;  /* 0x0000000000481947 */ /* 0x000fea0003800000 */
[----:B------:R-:W0:Y:S01]  /*2f40*/  LDC R27, c[0x0][0x3cc] ;  /* 0x0000f300ff1b7b82 */ /* 0x000e220000000800 */
[----:B------:R-:W-:-:S07]  /*2f50*/  HFMA2 R17, -RZ, RZ, 0, 0 ;  /* 0x00000000ff117431 */ /* 0x000fce00000001ff */
[----:B------:R-:W1:Y:S08]  /*2f60*/  LDC.64 R10, c[0x0][0x380] ;  /* 0x0000e000ff0a7b82 */ /* 0x000e700000000a00 */
[----:B------:R-:W2:Y:S02]  /*2f70*/  LDC.64 R8, c[0x0][0x388] ;  /* 0x0000e200ff087b82 */ /* 0x000ea40000000a00 */
.L_x_35:
[----:B------:R-:W-:Y:S01]  /*2f80*/  IADD3 R17, PT, PT, R17, 0x1, RZ ;  /* 0x0000000111117810 */ /* 0x000fe20007ffe0ff */
[----:B------:R-:W-:Y:S01]  /*2f90*/  UPLOP3.LUT UP0, UPT, UPT, UPT, UPT, 0x80, 0x8 ;  /* 0x000000000008789c */ /* 0x000fe20003f0f070 */
[----:B------:R-:W-:Y:S01]  /*2fa0*/  PLOP3.LUT P0, PT, PT, PT, PT, 0x80, 0x8 ;  /* 0x000000000008781c */ /* 0x000fe20003f0f070 */
[----:B------:R-:W-:Y:S01]  /*2fb0*/  UMOV UR14, 0x4 ;  /* 0x00000004000e7882 */ /* 0x000fe20000000000 */
        /* <DEDUP_REMOVED lines=10> */
.L_x_34:
[----:B------:R-:W-:Y:S01]  /*3060*/  MOV R24, R23 ;  /* 0x0000001700187202 */ /* 0x000fe20000000f00 */
[----:B------:R-:W-:Y:S06]  /*3070*/  @P0 BRA `(.L_x_5) ;  /* 0x0000005800800947 */ /* 0x000fec0003800000 */
[----:B------:R-:W0:Y:S01]  /*3080*/  LDCU UR5, c[0x0][0x3cc] ;  /* 0x00007980ff0577ac */ /* 0x000e220008000800 */
[----:B------:R-:W-:Y:S02]  /*3090*/  HFMA2 R11, -RZ, RZ, 0, 0 ;  /* 0x00000000ff0b7431 */ /* 0x000fe400000001ff */
[----:B0-----:R-:W-:Y:S01]  /*30a0*/  IMAD.U32 R10, RZ, RZ, UR5 ;  /* 0x00000005ff0a7e24 */ /* 0x001fe2000f8e00ff */
[----:B------:R-:W-:Y:S06]  /*30b0*/  @!P3 BRA `(.L_x_36) ;  /* 0x0000000000acb947 */ /* 0x000fec0003800000 */
[----:B------:R-:W-:Y:S02]  /*30c0*/  MOV R11, RZ ;  /* 0x000000ff000b7202 */ /* 0x000fe40000000f00 */
[----:B------:R-:W-:-:S07]  /*30d0*/  MOV R10, UR5 ;  /* 0x00000005000a7c02 */ /* 0x000fce0008000f00 */
.L_x_37:
        /* <DEDUP_REMOVED lines=40> */
[----:B------:R-:W-:-:S07]  /*3360*/  MOV R11, R3 ;  /* 0x00000003000b7202 */ /* 0x000fce0000000f00 */
.L_x_36:
        /* <DEDUP_REMOVED lines=26> */
.L_x_39:
        /* <DEDUP_REMOVED lines=15> */
[----:B------:R-:W-:Y:S01]  /*3600*/  IADD3 R10, PT, PT, R10, -0x4, RZ ;  /* 0xfffffffc0a0a7810 */ /* 0x000fe20007ffe0ff */
[----:B------:R-:W-:-:S02]  /*3610*/  VIADD R11, R11, 0x4 ;  /* 0x000000040b0b7836 */ /* 0x000fc40000000000 */
[----:B--2---:R0:W-:Y:S05]  /*3620*/  STG.E desc[UR12][R12.64+0xc], R21 ;  /* 0x00000c150c007986 */ /* 0x0041ea000c10190c */
.L_x_40:
        /* <DEDUP_REMOVED lines=15> */
.L_x_38:
[----:B0-2-4-:R-:W-:Y:S01]  /*3720*/  HFMA2 R12, -RZ, RZ, 0, 0 ;  /* 0x00000000ff0c7431 */ /* 0x015fe200000001ff */
[----:B------:R-:W-:Y:S06]  /*3730*/  @!P3 BRA `(.L_x_41) ;  /* 0x00000004001cb947 */ /* 0x000fec0003800000 */
[----:B------:R-:W-:-:S07]  /*3740*/  MOV R12, RZ ;  /* 0x000000ff000c7202 */ /* 0x000fce0000000f00 */
.L_x_42:
[----:B01-3--:R-:W0:Y:S08]  /*3750*/  LDC.64 R10, c[0x0][0x390] ;  /* 0x0000e400ff0a7b82 */ /* 0x00be300000000a00 */
[----:B------:R-:W1:Y:S01]  /*3760*/  LDC.64 R8, c[0x0][0x388] ;  /* 0x0000e200ff087b82 */ /* 0x000e620000000a00 */
        /* <DEDUP_REMOVED lines=57> */
[C---:B------:R-:W-:Y:S02]  /*3b00*/  IADD3 R21, PT, PT, R12.reuse, 0xe, RZ ;  /* 0x0000000e0c157810 */ /* 0x040fe40007ffe0ff */
[C---:B--2---:R-:W-:Y:S01]  /*3b10*/  IADD3 R25, PT, PT, R12.reuse, 0xf, RZ ;  /* 0x0000000f0c197810 */ /* 0x044fe20007ffe0ff */
[----:B------:R-:W-:Y:S02]  /*3b20*/  VIADD R12, R12, 0x10 ;  /* 0x000000100c0c7836 */ /* 0x000fe40000000000 */
[----:B---3--:R-:W-:-:S05]  /*3b30*/  IMAD.WIDE R16, R20, 0x4, R8 ;  /* 0x0000000414107825 */ /* 0x008fca00078e0208 */
[----:B------:R0:W-:Y:S04]  /*3b40*/  STG.E desc[UR12][R16.64], R21 ;  /* 0x0000001510007986 */ /* 0x0001e8000c10190c */
[----:B------:R-:W2:Y:S01]  /*3b50*/  LDG.E R20, desc[UR12][R10.64+0x3c] ;  /* 0x00003c0c0a147981 */ /* 0x000ea2000c1e1900 */
[----:B------:R-:W-:Y:S01]  /*3b60*/  ISETP.NE.AND P0, PT, R12, R3, PT ;  /* 0x000000030c00720c */ /* 0x000fe20003f05270 */
[----:B--2---:R-:W-:-:S05]  /*3b70*/  IMAD.WIDE R8, R20, 0x4, R8 ;  /* 0x0000000414087825 */ /* 0x004fca00078e0208 */
[----:B------:R0:W-:Y:S07]  /*3b80*/  STG.E desc[UR12][R8.64], R25 ;  /* 0x0000001908007986 */ /* 0x0001ee000c10190c */
[----:B------:R-:W-:Y:S05]  /*3b90*/  @P0 BRA `(.L_x_42) ;  /* 0xfffffff800ec0947 */ /* 0x000fea000383ffff */
[----:B------:R-:W-:-:S07]  /*3ba0*/  MOV R12, R3 ;  /* 0x00000003000c7202 */ /* 0x000fce0000000f00 */
.L_x_41:
        /* <DEDUP_REMOVED lines=34> */
[----:B------:R-:W2:Y:S01]  /*3dd0*/  LDG.E R20, desc[UR12][R10.64+0x1c] ;  /* 0x00001c0c0a147981 */ /* 0x000ea2000c1e1900 */
[C---:B------:R-:W-:Y:S01]  /*3de0*/  IADD3 R25, PT, PT, R12.reuse, 0x7, RZ ;  /* 0x000000070c197810 */ /* 0x040fe20007ffe0ff */
[----:B------:R-:W-:Y:S02]  /*3df0*/  VIADD R12, R12, 0x8 ;  /* 0x000000080c0c7836 */ /* 0x000fe40000000000 */
[----:B--2---:R-:W-:-:S05]  /*3e00*/  IMAD.WIDE R8, R20, 0x4, R8 ;  /* 0x0000000414087825 */ /* 0x004fca00078e0208 */
[----:B------:R4:W-:Y:S02]  /*3e10*/  STG.E desc[UR12][R8.64], R25 ;  /* 0x0000001908007986 */ /* 0x0009e4000c10190c */
.L_x_44:
        /* <DEDUP_REMOVED lines=15> */
[----:B------:R-:W-:Y:S01]  /*3f10*/  IADD3 R25, PT, PT, R12, 0x2, RZ ;  /* 0x000000020c197810 */ /* 0x000fe20007ffe0ff */
[----:B---3--:R-:W-:-:S05]  /*3f20*/  IMAD.WIDE R16, R17, 0x4, R8 ;  /* 0x0000000411107825 */ /* 0x008fca00078e0208 */
[----:B------:R2:W-:Y:S04]  /*3f30*/  STG.E desc[UR12][R16.64], R25 ;  /* 0x0000001910007986 */ /* 0x0005e8000c10190c */
[----:B------:R-:W3:Y:S01]  /*3f40*/  LDG.E R13, desc[UR12][R10.64+0xc] ;  /* 0x00000c0c0a0d7981 */ /* 0x000ee2000c1e1900 */
[C---:B------:R-:W-:Y:S01]  /*3f50*/  VIADD R29, R12.reuse, 0x3 ;  /* 0x000000030c1d7836 */ /* 0x040fe20000000000 */
[----:B0-----:R-:W-:Y:S01]  /*3f60*/  IADD3 R12, PT, PT, R12, 0x4, RZ ;  /* 0x000000040c0c7810 */ /* 0x001fe20007ffe0ff */
[----:B---3--:R-:W-:-:S05]  /*3f70*/  IMAD.WIDE R8, R13, 0x4, R8 ;  /* 0x000000040d087825 */ /* 0x008fca00078e0208 */
[----:B------:R2:W-:Y:S02]  /*3f80*/  STG.E desc[UR12][R8.64], R29 ;  /* 0x0000001d08007986 */ /* 0x0005e4000c10190c */
.L_x_45:
        /* <DEDUP_REMOVED lines=18> */
.L_x_43:
[----:B0-2-4-:R-:W0:Y:S08]  /*40b0*/  LDC.64 R8, c[0x0][0x380] ;  /* 0x0000e000ff087b82 */ /* 0x015e300000000a00 */
[----:B-1-3--:R-:W1:Y:S01]  /*40c0*/  LDC.64 R10, c[0x0][0x388] ;  /* 0x0000e200ff0a7b82 */ /* 0x00ae620000000a00 */
[----:B0-----:R-:W2:Y:S04]  /*40d0*/  LDG.E R8, desc[UR12][R8.64] ;  /* 0x0000000c08087981 */ /* 0x001ea8000c1e1900 */
[----:B-1----:R-:W2:Y:S02]  /*40e0*/  LDG.E R11, desc[UR12][R10.64] ;  /* 0x0000000c0a0b7981 */ /* 0x002ea4000c1e1900 */
[----:B--2---:R-:W-:-:S04]  /*40f0*/  IADD3 R12, PT, PT, R8, -R11, RZ ;  /* 0x8000000b080c7210 */ /* 0x004fc80007ffe0ff */
[C---:B------:R-:W-:Y:S02]  /*4100*/  ISETP.NE.AND P1, PT, R12.reuse, RZ, PT ;  /* 0x000000ff0c00720c */ /* 0x040fe40003f25270 */
[----:B------:R-:W-:-:S11]  /*4110*/  ISETP.GT.AND P0, PT, R12, RZ, PT ;  /* 0x000000ff0c00720c */ /* 0x000fd60003f04270 */
[----:B------:R-:W-:Y:S05]  /*4120*/  @P1 BRA `(.L_x_46) ;  /* 0x0000000000481947 */ /* 0x000fea0003800000 */
[----:B------:R-:W0:Y:S01]  /*4130*/  LDC R27, c[0x0][0x3cc] ;  /* 0x0000f300ff1b7b82 */ /* 0x000e220000000800 */
[----:B------:R-:W-:-:S07]  /*4140*/  HFMA2 R17, -RZ, RZ, 0, 0 ;  /* 0x00000000ff117431 */ /* 0x000fce00000001ff */
[----:B------:R-:W1:Y:S08]  /*4150*/  LDC.64 R10, c[0x0][0x380] ;  /* 0x0000e000ff0a7b82 */ /* 0x000e700000000a00 */
[----:B------:R-:W2:Y:S02]  /*4160*/  LDC.64 R8, c[0x0][0x388] ;  /* 0x0000e200ff087b82 */ /* 0x000ea40000000a00 */
.L_x_47:
[----:B------:R-:W-:Y:S01]  /*4170*/  VIADD R17, R17, 0x1 ;  /* 0x0000000111117836 */ /* 0x000fe20000000000 */
[----:B------:R-:W-:Y:S01]  /*4180*/  UPLOP3.LUT UP0, UPT, UPT, UPT, UPT, 0x80, 0x8 ;  /* 0x000000000008789c */ /* 0x000fe20003f0f070 */
[----:B------:R-:W-:Y:S01]  /*4190*/  PLOP3.LUT P0, PT, PT, PT, PT, 0x8, 0x80 ;  /* 0x000000000080781c */ /* 0x000fe20003f0e170 */
[----:B------:R-:W-:Y:S02]  /*41a0*/  UMOV UR14, 0x8 ;  /* 0x00000008000e7882 */ /* 0x000fe40000000000 */
[----:B0-----:R-:W-:-:S13]  /*41b0*/  ISETP.NE.AND P1, PT, R17, R27, PT ;  /* 0x0000001b1100720c */ /* 0x001fda0003f25270 */
[----:B------:R-:W-:Y:S05]  /*41c0*/  @!P1 BRA `(.L_x_6) ;  /* 0x0000000000349947 */ /* 0x000fea0003800000 */
[----:B-1----:R-:W-:-:S04]  /*41d0*/  IMAD.WIDE.U32 R12, R17, 0x4, R10 ;  /* 0x00000004110c7825 */ /* 0x002fc800078e000a */
[----:B--2---:R-:W-:Y:S02]  /*41e0*/  IMAD.WIDE.U32 R14, R17, 0x4, R8 ;  /* 0x00000004110e7825 */ /* 0x004fe400078e0008 */
[----:B------:R-:W2:Y:S04]  /*41f0*/  LDG.E R12, desc[UR12][R12.64] ;  /* 0x0000000c0c0c7981 */ /* 0x000ea8000c1e1900 */
[----:B------:R-:W2:Y:S02]  /*4200*/  LDG.E R15, desc[UR12][R14.64] ;  /* 0x0000000c0e0f7981 */ /* 0x000ea4000c1e1900 */
[----:B--2---:R-:W-:-:S04]  /*4210*/  IADD3 R16, PT, PT, R12, -R15, RZ ;  /* 0x8000000f0c107210 */ /* 0x004fc80007ffe0ff */
[C---:B------:R-:W-:Y:S02]  /*4220*/  ISETP.NE.AND P1, PT, R16.reuse, RZ, PT ;  /* 0x000000ff1000720c */ /* 0x040fe40003f25270 */
[----:B------:R-:W-:-:S11]  /*4230*/  ISETP.GT.AND P0, PT, R16, RZ, PT ;  /* 0x000000ff1000720c */ /* 0x000fd60003f04270 */
[----:B------:R-:W-:Y:S05]  /*4240*/  @!P1 BRA `(.L_x_47) ;  /* 0xfffffffc00c89947 */ /* 0x000fea000383ffff */
.L_x_46:
[----:B------:R-:W-:Y:S01]  /*4250*/  MOV R24, R23 ;  /* 0x0000001700187202 */ /* 0x000fe20000000f00 */
[----:B------:R-:W-:Y:S06]  /*4260*/  @P0 BRA `(.L_x_5) ;  /* 0x0000004800040947 */ /* 0x000fec0003800000 */
[----:B------:R-:W-:Y:S01]  /*4270*/  PLOP3.LUT P0, PT, PT, PT, PT, 0x8, 0x80 ;  /* 0x000000000080781c */ /* 0x000fe20003f0e170 */
[----:B------:R-:W-:Y:S01]  /*4280*/  UPLOP3.LUT UP0, UPT, UPT, UPT, UPT, 0x80, 0x8 ;  /* 0x000000000008789c */ /* 0x000fe20003f0f070 */
[----:B------:R-:W-:-:S11]  /*4290*/  UMOV UR14, 0x8 ;  /* 0x00000008000e7882 */ /* 0x000fd60000000000 */
.L_x_6:
[----:B------:R-:W-:-:S13]  /*42a0*/  ISETP.GE.AND P2, PT, R27, 0x1, PT ;  /* 0x000000011b00780c */ /* 0x000fda0003f46270 */
[----:B------:R-:W-:Y:S05]  /*42b0*/  @!P2 BRA `(.L_x_48) ;  /* 0x000000100060a947 */ /* 0x000fea0003800000 */
[----:B------:R-:W-:Y:S01]  /*42c0*/  ISETP.GE.U32.AND P3, PT, R5, 0xf, PT ;  /* 0x0000000f0500780c */ /* 0x000fe20003f66070 */
[----:B0-2---:R-:W-:-:S12]  /*42d0*/  IMAD.MOV.U32 R8, RZ, RZ, RZ ;  /* 0x000000ffff087224 */ /* 0x005fd800078e00ff */
[----:B------:R-:W-:Y:S05]  /*42e0*/  @!P3 BRA `(.L_x_49) ;  /* 0x0000000000a4b947 */ /* 0x000fea0003800000 */
[----:B------:R-:W-:-:S07]  /*42f0*/  HFMA2 R12, -RZ, RZ, 0, 0 ;  /* 0x00000000ff0c7431 */ /* 0x000fce00000001ff */
.L_x_50:
[----:B------:R-:W0:Y:S08]  /*4300*/  LDC.64 R8, c[0x0][0x380] ;  /* 0x0000e000ff087b82 */ /* 0x000e300000000a00 */
[----:B-1--4-:R-:W1:Y:S01]  /*4310*/  LDC.64 R10, c[0x0][0x388] ;  /* 0x0000e200ff0a7b82 */ /* 0x012e620000000a00 */
        /* <DEDUP_REMOVED lines=34> */
[----:B---3--:R-:W2:Y:S04]  /*4540*/  LDG.E R19, desc[UR12][R8.64+0x3c] ;  /* 0x00003c0c08137981 */ /* 0x008ea8000c1e1900 */
[----:B--2---:R4:W-:Y:S04]  /*4550*/  STG.E desc[UR12][R10.64+0x3c], R19 ;  /* 0x00003c130a007986 */ /* 0x0049e8000c10190c */
[----:B------:R-:W-:Y:S05]  /*4560*/  @P1 BRA `(.L_x_50) ;  /* 0xfffffffc00641947 */ /* 0x000fea000383ffff */
[----:B------:R-:W-:-:S07]  /*4570*/  IMAD.MOV.U32 R8, RZ, RZ, R3 ;  /* 0x000000ffff087224 */ /* 0x000fce00078e0003 */
.L_x_49:
[----:B------:R-:W-:-:S13]  /*4580*/  ISETP.NE.AND P1, PT, R0, RZ, PT ;  /* 0x000000ff0000720c */ /* 0x000fda0003f25270 */
[----:B------:R-:W-:Y:S05]  /*4590*/  @!P1 BRA `(.L_x_51) ;  /* 0x0000000000e09947 */ /* 0x000fea0003800000 */
[----:B------:R-:W-:Y:S02]  /*45a0*/  ISETP.GE.U32.AND P4, PT, R6, 0x7, PT ;  /* 0x000000070600780c */ /* 0x000fe40003f86070 */
[----:B------:R-:W-:-:S11]  /*45b0*/  ISETP.NE.AND P5, PT, R2, RZ, PT ;  /* 0x000000ff0200720c */ /* 0x000fd60003fa5270 */
[----:B------:R-:W-:Y:S05]  /*45c0*/  @!P4 BRA `(.L_x_52) ;  /* 0x000000000054c947 */ /* 0x000fea0003800000 */
[----:B-1--4-:R-:W0:Y:S08]  /*45d0*/  LDC.64 R10, c[0x0][0x380] ;  /* 0x0000e000ff0a7b82 */ /* 0x012e300000000a00 */
        /* <DEDUP_REMOVED lines=20> */
.L_x_52:
[----:B------:R-:W-:Y:S05]  /*4720*/  @!P5 BRA `(.L_x_51) ;  /* 0x00000000007cd947 */ /* 0x000fea0003800000 */
[----:B------:R-:W-:Y:S02]  /*4730*/  ISETP.GE.U32.AND P4, PT, R7, 0x3, PT ;  /* 0x000000030700780c */ /* 0x000fe40003f86070 */
[----:B------:R-:W-:-:S11]  /*4740*/  ISETP.NE.AND P5, PT, R4, RZ, PT ;  /* 0x000000ff0400720c */ /* 0x000fd60003fa5270 */
[----:B------:R-:W-:Y:S05]  /*4750*/  @!P4 BRA `(.L_x_53) ;  /* 0x000000000034c947 */ /* 0x000fea0003800000 */
[----:B-1--4-:R-:W0:Y:S08]  /*4760*/  LDC.64 R10, c[0x0][0x380] ;  /* 0x0000e000ff0a7b82 */ /* 0x012e300000000a00 */
        /* <DEDUP_REMOVED lines=10> */
[----:B------:R-:W-:-:S03]  /*4810*/  IADD3 R8, PT, PT, R8, 0x4, RZ ;  /* 0x0000000408087810 */ /* 0x000fc60007ffe0ff */
[----:B--2---:R0:W-:Y:S04]  /*4820*/  STG.E desc[UR12][R12.64+0xc], R19 ;  /* 0x00000c130c007986 */ /* 0x0041e8000c10190c */
.L_x_53:
[----:B------:R-:W-:Y:S05]  /*4830*/  @!P5 BRA `(.L_x_51) ;  /* 0x000000000038d947 */ /* 0x000fea0003800000 */
[----:B-1--4-:R-:W1:Y:S08]  /*4840*/  LDC.64 R10, c[0x0][0x380] ;  /* 0x0000e000ff0a7b82 */ /* 0x012e700000000a00 */
        /* <DEDUP_REMOVED lines=13> */
.L_x_51:
[----:B-1--4-:R-:W-:Y:S01]  /*4920*/  IMAD.MOV.U32 R10, RZ, RZ, RZ ;  /* 0x000000ffff0a7224 */ /* 0x012fe200078e00ff */
[----:B------:R-:W-:Y:S06]  /*4930*/  @!P3 BRA `(.L_x_54) ;  /* 0x00000004001cb947 */ /* 0x000fec0003800000 */
[----:B------:R-:W-:-:S07]  /*4940*/  MOV R10, RZ ;  /* 0x000000ff000a7202 */ /* 0x000fce0000000f00 */
.L_x_55:
[----:B0123--:R-:W0:Y:S02]  /*4950*/  LDC.64 R8, c[0x0][0x388] ;  /* 0x0000e200ff087b82 */ /* 0x00fe240000000a00 */
[----:B0-----:R-:W-:-:S05]  /*4960*/  IMAD.WIDE.U32 R8, R10, 0x4, R8 ;  /* 0x000000040a087825 */ /* 0x001fca00078e0008 */
[----:B------:R-:W2:Y:S04]  /*4970*/  LDG.E R19, desc[UR12][R8.64] ;  /* 0x0000000c08137981 */ /* 0x000ea8000c1e1900 */
[----:B------:R-:W3:Y:S04]  /*4980*/  LDG.E R21, desc[UR12][R8.64+0x4] ;  /* 0x0000040c08157981 */ /* 0x000ee8000c1e1900 */
[----:B------:R-:W4:Y:S04]  /*4990*/  LDG.E R25, desc[UR12][R8.64+0x8] ;  /* 0x0000080c08197981 */ /* 0x000f28000c1e1900 */
[----:B------:R-:W5:Y:S04]  /*49a0*/  LDG.E R12, desc[UR12][R8.64+0x10] ;  /* 0x0000100c080c7981 */ /* 0x000f68000c1e1900 */
[----:B------:R-:W5:Y:S04]  /*49b0*/  LDG.E R11, desc[UR12][R8.64+0xc] ;  /* 0x00000c0c080b7981 */ /* 0x000f68000c1e1900 */
[----:B------:R-:W5:Y:S04]  /*49c0*/  LDG.E R13, desc[UR12][R8.64+0x14] ;  /* 0x0000140c080d7981 */ /* 0x000f68000c1e1900 */
[----:B------:R-:W5:Y:S04]  /*49d0*/  LDG.E R15, desc[UR12][R8.64+0x1c] ;  /* 0x00001c0c080f7981 */ /* 0x000f68000c1e1900 */
[----:B------:R-:W5:Y:S04]  /*49e0*/  LDG.E R14, desc[UR12][R8.64+0x18] ;  /* 0x0000180c080e7981 */ /* 0x000f68000c1e1900 */
[----:B------:R-:W5:Y:S04]  /*49f0*/  LDG.E R17, desc[UR12][R8.64+0x24] ;  /* 0x0000240c08117981 */ /* 0x000f68000c1e1900 */
[----:B------:R-:W5:Y:S04]  /*4a00*/  LDG.E R18, desc[UR12][R8.64+0x28] ;  /* 0x0000280c08127981 */ /* 0x000f68000c1e1900 */
[----:B------:R-:W5:Y:S01]  /*4a10*/  LDG.E R16, desc[UR12][R8.64+0x20] ;  /* 0x0000200c08107981 */ /* 0x000f62000c1e1900 */
[----:B--2---:R-:W-:-:S03]  /*4a20*/  LOP3.LUT R20, RZ, R19, RZ, 0x33, !PT ;  /* 0x00000013ff147212 */ /* 0x004fc600078e33ff */
[----:B------:R-:W2:Y:S01]  /*4a30*/  LDG.E R19, desc[UR12][R8.64+0x34] ;  /* 0x0000340c08137981 */ /* 0x000ea2000c1e1900 */
[----:B---3--:R-:W-:Y:S02]  /*4a40*/  LOP3.LUT R24, RZ, R21, RZ, 0x33, !PT ;  /* 0x00000015ff187212 */ /* 0x008fe400078e33ff */
[----:B------:R-:W-:Y:S01]  /*4a50*/  IADD3 R29, PT, PT, R20, R27, RZ ;  /* 0x0000001b141d7210 */ /* 0x000fe20007ffe0ff */
[----:B------:R-:W3:Y:S01]  /*4a60*/  LDG.E R21, desc[UR12][R8.64+0x3c] ;  /* 0x00003c0c08157981 */ /* 0x000ee2000c1e1900 */
[----:B----4-:R-:W-:Y:S01]  /*4a70*/  LOP3.LUT R28, RZ, R25, RZ, 0x33, !PT ;  /* 0x00000019ff1c7212 */ /* 0x010fe200078e33ff */
[----:B------:R-:W-:Y:S02]  /*4a80*/  IMAD.IADD R26, R24, 0x1, R27 ;  /* 0x00000001181a7824 */ /* 0x000fe400078e021b */
[----:B------:R-:W4:Y:S04]  /*4a90*/  LDG.E R25, desc[UR12][R8.64+0x2c] ;  /* 0x00002c0c08197981 */ /* 0x000f28000c1e1900 */
[----:B------:R-:W4:Y:S04]  /*4aa0*/  LDG.E R20, desc[UR12][R8.64+0x30] ;  /* 0x0000300c08147981 */ /* 0x000f28000c1e1900 */
[----:B------:R-:W4:Y:S01]  /*4ab0*/  LDG.E R24, desc[UR12][R8.64+0x38] ;  /* 0x0000380c08187981 */ /* 0x000f22000c1e1900 */
[----:B-----5:R-:W-:-:S02]  /*4ac0*/  LOP3.LUT R12, RZ, R12, RZ, 0x33, !PT ;  /* 0x0000000cff0c7212 */ /* 0x020fc400078e33ff */
[----:B------:R-:W-:Y:S01]  /*4ad0*/  LOP3.LUT R11, RZ, R11, RZ, 0x33, !PT ;  /* 0x0000000bff0b7212 */ /* 0x000fe200078e33ff */
[----:B------:R0:W-:Y:S01]  /*4ae0*/  STG.E desc[UR12][R8.64+0x4], R26 ;  /* 0x0000041a08007986 */ /* 0x0001e2000c10190c */
[----:B------:R-:W-:Y:S02]  /*4af0*/  VIADD R10, R10, 0x10 ;  /* 0x000000100a0a7836 */ /* 0x000fe40000000000 */
[----:B------:R-:W-:Y:S01]  /*4b00*/  IADD3 R11, PT, PT, R11, R27, RZ ;  /* 0x0000001b0b0b7210 */ /* 0x000fe20007ffe0ff */
[----:B------:R1:W-:Y:S01]  /*4b10*/  STG.E desc[UR12][R8.64], R29 ;  /* 0x0000001d08007986 */ /* 0x0003e2000c10190c */
[----:B------:R-:W-:Y:S02]  /*4b20*/  LOP3.LUT R14, RZ, R14, RZ, 0x33, !PT ;  /* 0x0000000eff0e7212 */ /* 0x000fe400078e33ff */
[----:B0-----:R-:W-:Y:S01]  /*4b30*/  LOP3.LUT R26, RZ, R13, RZ, 0x33, !PT ;  /* 0x0000000dff1a7212 */ /* 0x001fe200078e33ff */
[----:B------:R-:W-:Y:S01]  /*4b40*/  IMAD.IADD R13, R12, 0x1, R27 ;  /* 0x000000010c0d7824 */ /* 0x000fe200078e021b */
[----:B------:R-:W-:-:S02]  /*4b50*/  LOP3.LUT R12, RZ, R15, RZ, 0x33, !PT ;  /* 0x0000000fff0c7212 */ /* 0x000fc400078e33ff */
[----:B-1----:R-:W-:Y:S02]  /*4b60*/  IADD3 R29, PT, PT, R26, R27, RZ ;  /* 0x0000001b1a1d7210 */ /* 0x002fe40007ffe0ff */
[----:B------:R-:W-:Y:S02]  /*4b70*/  LOP3.LUT R26, RZ, R17, RZ, 0x33, !PT ;  /* 0x00000011ff1a7212 */ /* 0x000fe400078e33ff */
[----:B------:R-:W-:Y:S01]  /*4b80*/  LOP3.LUT R18, RZ, R18, RZ, 0x33, !PT ;  /* 0x00000012ff127212 */ /* 0x000fe200078e33ff */
[----:B------:R0:W-:Y:S01]  /*4b90*/  STG.E desc[UR12][R8.64+0xc], R11 ;  /* 0x00000c0b08007986 */ /* 0x0001e2000c10190c */
[----:B------:R-:W-:Y:S01]  /*4ba0*/  ISETP.NE.AND P3, PT, R10, R3, PT ;  /* 0x000000030a00720c */ /* 0x000fe20003f65270 */
[----:B------:R-:W-:Y:S01]  /*4bb0*/  IMAD.IADD R17, R12, 0x1, R27 ;  /* 0x000000010c117824 */ /* 0x000fe200078e021b */
[----:B------:R-:W-:Y:S01]  /*4bc0*/  IADD3 R15, PT, PT, R14, R27, RZ ;  /* 0x0000001b0e0f7210 */ /* 0x000fe20007ffe0ff */
[----:B------:R1:W-:Y:S01]  /*4bd0*/  STG.E desc[UR12][R8.64+0x10], R13 ;  /* 0x0000100d08007986 */ /* 0x0003e2000c10190c */
[----:B------:R-:W-:-:S02]  /*4be0*/  LOP3.LUT R16, RZ, R16, RZ, 0x33, !PT ;  /* 0x00000010ff107212 */ /* 0x000fc400078e33ff */
[-C--:B0-----:R-:W-:Y:S01]  /*4bf0*/  IADD3 R11, PT, PT, R26, R27.reuse, RZ ;  /* 0x0000001b1a0b7210 */ /* 0x081fe20007ffe0ff */
[----:B-1----:R-:W-:Y:S01]  /*4c00*/  IMAD.IADD R13, R18, 0x1, R27 ;  /* 0x00000001120d7824 */ /* 0x002fe200078e021b */
[----:B------:R-:W-:Y:S01]  /*4c10*/  STG.E desc[UR12][R8.64+0x18], R15 ;  /* 0x0000180f08007986 */ /* 0x000fe2000c10190c */
[-C--:B------:R-:W-:Y:S02]  /*4c20*/  IADD3 R28, PT, PT, R28, R27.reuse, RZ ;  /* 0x0000001b1c1c7210 */ /* 0x080fe40007ffe0ff */
[----:B------:R-:W-:Y:S01]  /*4c30*/  IADD3 R16, PT, PT, R16, R27, RZ ;  /* 0x0000001b10107210 */ /* 0x000fe20007ffe0ff */
[----:B------:R0:W-:Y:S04]  /*4c40*/  STG.E desc[UR12][R8.64+0x1c], R17 ;  /* 0x00001c1108007986 */ /* 0x0001e8000c10190c */
[----:B------:R1:W-:Y:S04]  /*4c50*/  STG.E desc[UR12][R8.64+0x24], R11 ;  /* 0x0000240b08007986 */ /* 0x0003e8000c10190c */
[----:B------:R0:W-:Y:S04]  /*4c60*/  STG.E desc[UR12][R8.64+0x8], R28 ;  /* 0x0000081c08007986 */ /* 0x0001e8000c10190c */
[----:B------:R0:W-:Y:S04]  /*4c70*/  STG.E desc[UR12][R8.64+0x14], R29 ;  /* 0x0000141d08007986 */ /* 0x0001e8000c10190c */
[----:B------:R0:W-:Y:S04]  /*4c80*/  STG.E desc[UR12][R8.64+0x20], R16 ;  /* 0x0000201008007986 */ /* 0x0001e8000c10190c */
[----:B------:R0:W-:Y:S01]  /*4c90*/  STG.E desc[UR12][R8.64+0x28], R13 ;  /* 0x0000280d08007986 */ /* 0x0001e2000c10190c */
[----:B--2---:R-:W-:-:S02]  /*4ca0*/  LOP3.LUT R14, RZ, R19, RZ, 0x33, !PT ;  /* 0x00000013ff0e7212 */ /* 0x004fc400078e33ff */
[----:B---3--:R-:W-:Y:S02]  /*4cb0*/  LOP3.LUT R18, RZ, R21, RZ, 0x33, !PT ;  /* 0x00000015ff127212 */ /* 0x008fe400078e33ff */
[----:B----4-:R-:W-:Y:S02]  /*4cc0*/  LOP3.LUT R12, RZ, R25, RZ, 0x33, !PT ;  /* 0x00000019ff0c7212 */ /* 0x010fe400078e33ff */
[----:B------:R-:W-:Y:S02]  /*4cd0*/  LOP3.LUT R20, RZ, R20, RZ, 0x33, !PT ;  /* 0x00000014ff147212 */ /* 0x000fe400078e33ff */
[----:B------:R-:W-:Y:S01]  /*4ce0*/  LOP3.LUT R24, RZ, R24, RZ, 0x33, !PT ;  /* 0x00000018ff187212 */ /* 0x000fe200078e33ff */
[----:B0-----:R-:W-:Y:S01]  /*4cf0*/  IMAD.IADD R17, R14, 0x1, R27 ;  /* 0x000000010e117824 */ /* 0x001fe200078e021b */
[-C--:B------:R-:W-:Y:S02]  /*4d00*/  IADD3 R19, PT, PT, R12, R27.reuse, RZ ;  /* 0x0000001b0c137210 */ /* 0x080fe40007ffe0ff */
[----:B------:R-:W-:-:S02]  /*4d10*/  IADD3 R15, PT, PT, R20, R27, RZ ;  /* 0x0000001b140f7210 */ /* 0x000fc40007ffe0ff */
[-C--:B------:R-:W-:Y:S02]  /*4d20*/  IADD3 R21, PT, PT, R24, R27.reuse, RZ ;  /* 0x0000001b18157210 */ /* 0x080fe40007ffe0ff */
[----:B-1----:R-:W-:Y:S01]  /*4d30*/  IADD3 R11, PT, PT, R18, R27, RZ ;  /* 0x0000001b120b7210 */ /* 0x002fe20007ffe0ff */
[----:B------:R1:W-:Y:S04]  /*4d40*/  STG.E desc[UR12][R8.64+0x2c], R19 ;  /* 0x00002c1308007986 */ /* 0x0003e8000c10190c */
[----:B------:R1:W-:Y:S04]  /*4d50*/  STG.E desc[UR12][R8.64+0x30], R15 ;  /* 0x0000300f08007986 */ /* 0x0003e8000c10190c */
[----:B------:R1:W-:Y:S04]  /*4d60*/  STG.E desc[UR12][R8.64+0x34], R17 ;  /* 0x0000341108007986 */ /* 0x0003e8000c10190c */
[----:B------:R1:W-:Y:S04]  /*4d70*/  STG.E desc[UR12][R8.64+0x38], R21 ;  /* 0x0000381508007986 */ /* 0x0003e8000c10190c */
[----:B------:R1:W-:Y:S01]  /*4d80*/  STG.E desc[UR12][R8.64+0x3c], R11 ;  /* 0x00003c0b08007986 */ /* 0x0003e2000c10190c */
[----:B------:R-:W-:Y:S05]  /*4d90*/  @P3 BRA `(.L_x_55) ;  /* 0xfffffff800ec3947 */ /* 0x000fea000383ffff */
[----:B------:R-:W-:-:S07]  /*4da0*/  MOV R10, R3 ;  /* 0x00000003000a7202 */ /* 0x000fce0000000f00 */
.L_x_54:
[----:B------:R-:W-:Y:S05]  /*4db0*/  @!P1 BRA `(.L_x_56) ;  /* 0x00000004003c9947 */ /* 0x000fea0003800000 */
[----:B------:R-:W-:Y:S02]  /*4dc0*/  ISETP.GE.U32.AND P1, PT, R6, 0x7, PT ;  /* 0x000000070600780c */ /* 0x000fe40003f26070 */
[----:B------:R-:W-:-:S11]  /*4dd0*/  ISETP.NE.AND P3, PT, R2, RZ, PT ;  /* 0x000000ff0200720c */ /* 0x000fd60003f65270 */
[----:B------:R-:W-:Y:S05]  /*4de0*/  @!P1 BRA `(.L_x_57) ;  /* 0x00000000008c9947 */ /* 0x000fea0003800000 */
        /* <DEDUP_REMOVED lines=9> */
[----:B------:R-:W5:Y:S01]  /*4e80*/  LDG.E R12, desc[UR12][R8.64+0x18] ;  /* 0x0000180c080c7981 */ /* 0x000f62000c1e1900 */
[----:B------:R-:W-:-:S02]  /*4e90*/  IADD3 R10, PT, PT, R10, 0x8, RZ ;  /* 0x000000080a0a7810 */ /* 0x000fc40007ffe0ff */
[----:B--2---:R-:W-:Y:S02]  /*4ea0*/  LOP3.LUT R16, RZ, R15, RZ, 0x33, !PT ;  /* 0x0000000fff107212 */ /* 0x004fe400078e33ff */
[----:B---3--:R-:W-:Y:S02]  /*4eb0*/  LOP3.LUT R14, RZ, R13, RZ, 0x33, !PT ;  /* 0x0000000dff0e7212 */ /* 0x008fe400078e33ff */
[----:B----4-:R-:W-:Y:S01]  /*4ec0*/  LOP3.LUT R18, RZ, R17, RZ, 0x33, !PT ;  /* 0x00000011ff127212 */ /* 0x010fe200078e33ff */
[----:B------:R-:W-:Y:S01]  /*4ed0*/  IMAD.IADD R15, R16, 0x1, R27 ;  /* 0x00000001100f7824 */ /* 0x000fe200078e021b */
[-C--:B------:R-:W-:Y:S02]  /*4ee0*/  IADD3 R13, PT, PT, R14, R27.reuse, RZ ;  /* 0x0000001b0e0d7210 */ /* 0x080fe40007ffe0ff */
[----:B------:R-:W-:Y:S02]  /*4ef0*/  IADD3 R17, PT, PT, R18, R27, RZ ;  /* 0x0000001b12117210 */ /* 0x000fe40007ffe0ff */
[----:B-----5:R-:W-:-:S02]  /*4f00*/  LOP3.LUT R20, RZ, R20, RZ, 0x33, !PT ;  /* 0x00000014ff147212 */ /* 0x020fc400078e33ff */
[----:B------:R-:W-:Y:S01]  /*4f10*/  LOP3.LUT R18, RZ, R11, RZ, 0x33, !PT ;  /* 0x0000000bff127212 */ /* 0x000fe200078e33ff */
[----:B------:R-:W-:Y:S01]  /*4f20*/  STG.E desc[UR12][R8.64], R13 ;  /* 0x0000000d08007986 */ /* 0x000fe2000c10190c */
[----:B------:R-:W-:-:S03]  /*4f30*/  LOP3.LUT R14, RZ, R19, RZ, 0x33, !PT ;  /* 0x00000013ff0e7212 */ /* 0x000fc600078e33ff */
[----:B------:R0:W-:Y:S01]  /*4f40*/  STG.E desc[UR12][R8.64+0x4], R15 ;  /* 0x0000040f08007986 */ /* 0x0001e2000c10190c */
[----:B------:R-:W-:Y:S02]  /*4f50*/  LOP3.LUT R16, RZ, R21, RZ, 0x33, !PT ;  /* 0x00000015ff107212 */ /* 0x000fe400078e33ff */
[----:B------:R-:W-:Y:S01]  /*4f60*/  LOP3.LUT R12, RZ, R12, RZ, 0x33, !PT ;  /* 0x0000000cff0c7212 */ /* 0x000fe200078e33ff */
[--C-:B------:R-:W-:Y:S01]  /*4f70*/  IMAD.IADD R19, R20, 0x1, R27.reuse ;  /* 0x0000000114137824 */ /* 0x100fe200078e021b */
[-C--:B------:R-:W-:Y:S02]  /*4f80*/  IADD3 R11, PT, PT, R14, R27.reuse, RZ ;  /* 0x0000001b0e0b7210 */ /* 0x080fe40007ffe0ff */
[-C--:B------:R-:W-:Y:S01]  /*4f90*/  IADD3 R21, PT, PT, R16, R27.reuse, RZ ;  /* 0x0000001b10157210 */ /* 0x080fe20007ffe0ff */
[----:B0-----:R-:W-:Y:S01]  /*4fa0*/  IMAD.IADD R15, R18, 0x1, R27 ;  /* 0x00000001120f7824 */ /* 0x001fe200078e021b */
[----:B------:R-:W-:Y:S01]  /*4fb0*/  IADD3 R13, PT, PT, R12, R27, RZ ;  /* 0x0000001b0c0d7210 */ /* 0x000fe20007ffe0ff */
[----:B------:R4:W-:Y:S04]  /*4fc0*/  STG.E desc[UR12][R8.64+0x8], R17 ;  /* 0x0000081108007986 */ /* 0x0009e8000c10190c */
[----:B------:R4:W-:Y:S04]  /*4fd0*/  STG.E desc[UR12][R8.64+0xc], R11 ;  /* 0x00000c0b08007986 */ /* 0x0009e8000c10190c */
[----:B------:R4:W-:Y:S04]  /*4fe0*/  STG.E desc[UR12][R8.64+0x10], R19 ;  /* 0x0000101308007986 */ /* 0x0009e8000c10190c */
[----:B------:R4:W-:Y:S04]  /*4ff0*/  STG.E desc[UR12][R8.64+0x14], R21 ;  /* 0x0000141508007986 */ /* 0x0009e8000c10190c */
[----:B------:R4:W-:Y:S04]  /*5000*/  STG.E desc[UR12][R8.64+0x18], R13 ;  /* 0x0000180d08007986 */ /* 0x0009e8000c10190c */
[----:B------:R4:W-:Y:S02]  /*5010*/  STG.E desc[UR12][R8.64+0x1c], R15 ;  /* 0x00001c0f08007986 */ /* 0x0009e4000c10190c */
.L_x_57:
[----:B------:R-:W-:Y:S05]  /*5020*/  @!P3 BRA `(.L_x_56) ;  /* 0x0000000000a0b947 */ /* 0x000fea0003800000 */
[----:B------:R-:W-:Y:S02]  /*5030*/  ISETP.GE.U32.AND P1, PT, R7, 0x3, PT ;  /* 0x000000030700780c */ /* 0x000fe40003f26070 */
[----:B------:R-:W-:-:S11]  /*5040*/  ISETP.NE.AND P3, PT, R4, RZ, PT ;  /* 0x000000ff0400720c */ /* 0x000fd60003f65270 */
[----:B------:R-:W-:Y:S05]  /*5050*/  @!P1 BRA `(.L_x_58) ;  /* 0x00000000004c9947 */ /* 0x000fea0003800000 */
[----:B01234-:R-:W0:Y:S02]  /*5060*/  LDC.64 R8, c[0x0][0x388] ;  /* 0x0000e200ff087b82 */ /* 0x01fe240000000a00 */
[----:B0-----:R-:W-:-:S05]  /*5070*/  IMAD.WIDE.U32 R8, R10, 0x4, R8 ;  /* 0x000000040a087825 */ /* 0x001fca00078e0008 */
[----:B------:R-:W2:Y:S04]  /*5080*/  LDG.E R13, desc[UR12][R8.64+0x4] ;  /* 0x0000040c080d7981 */ /* 0x000ea8000c1e1900 */
[----:B------:R-:W3:Y:S04]  /*5090*/  LDG.E R11, desc[UR12][R8.64] ;  /* 0x0000000c080b7981 */ /* 0x000ee8000c1e1900 */
[----:B------:R-:W4:Y:S04]  /*50a0*/  LDG.E R15, desc[UR12][R8.64+0x8] ;  /* 0x0000080c080f7981 */ /* 0x000f28000c1e1900 */
[----:B------:R-:W5:Y:S01]  /*50b0*/  LDG.E R17, desc[UR12][R8.64+0xc] ;  /* 0x00000c0c08117981 */ /* 0x000f62000c1e1900 */
[----:B------:R-:W-:Y:S01]  /*50c0*/  VIADD R10, R10, 0x4 ;  /* 0x000000040a0a7836 */ /* 0x000fe20000000000 */
[----:B--2---:R-:W-:-:S02]  /*50d0*/  LOP3.LUT R14, RZ, R13, RZ, 0x33, !PT ;  /* 0x0000000dff0e7212 */ /* 0x004fc400078e33ff */
[----:B---3--:R-:W-:Y:S02]  /*50e0*/  LOP3.LUT R12, RZ, R11, RZ, 0x33, !PT ;  /* 0x0000000bff0c7212 */ /* 0x008fe400078e33ff */
[----:B----4-:R-:W-:Y:S02]  /*50f0*/  LOP3.LUT R16, RZ, R15, RZ, 0x33, !PT ;  /* 0x0000000fff107212 */ /* 0x010fe400078e33ff */
[----:B-----5:R-:W-:Y:S01]  /*5100*/  LOP3.LUT R18, RZ, R17, RZ, 0x33, !PT ;  /* 0x00000011ff127212 */ /* 0x020fe200078e33ff */
[----:B------:R-:W-:Y:S01]  /*5110*/  IMAD.IADD R13, R14, 0x1, R27 ;  /* 0x000000010e0d7824 */ /* 0x000fe200078e021b */
[-C--:B------:R-:W-:Y:S02]  /*5120*/  IADD3 R11, PT, PT, R12, R27.reuse, RZ ;  /* 0x0000001b0c0b7210 */ /* 0x080fe40007ffe0ff */
[-C--:B------:R-:W-:Y:S02]  /*5130*/  IADD3 R15, PT, PT, R16, R27.reuse, RZ ;  /* 0x0000001b100f7210 */ /* 0x080fe40007ffe0ff */
[----:B------:R-:W-:Y:S01]  /*5140*/  IADD3 R17, PT, PT, R18, R27, RZ ;  /* 0x0000001b12117210 */ /* 0x000fe20007ffe0ff */
[----:B------:R0:W-:Y:S04]  /*5150*/  STG.E desc[UR12][R8.64], R11 ;  /* 0x0000000b08007986 */ /* 0x0001e8000c10190c */
[----:B------:R0:W-:Y:S04]  /*5160*/  STG.E desc[UR12][R8.64+0x4], R13 ;  /* 0x0000040d08007986 */ /* 0x0001e8000c10190c */
[----:B------:R0:W-:Y:S04]  /*5170*/  STG.E desc[UR12][R8.64+0x8], R15 ;  /* 0x0000080f08007986 */ /* 0x0001e8000c10190c */
[----:B------:R0:W-:Y:S02]  /*5180*/  STG.E desc[UR12][R8.64+0xc], R17 ;  /* 0x00000c1108007986 */ /* 0x0001e4000c10190c */
.L_x_58:
[----:B------:R-:W-:Y:S05]  /*5190*/  @!P3 BRA `(.L_x_56) ;  /* 0x000000000044b947 */ /* 0x000fea0003800000 */
[----:B01234-:R-:W0:Y:S02]  /*51a0*/  LDC.64 R8, c[0x0][0x388] ;  /* 0x0000e200ff087b82 */ /* 0x01fe240000000a00 */
[----:B0-----:R-:W-:-:S05]  /*51b0*/  IMAD.WIDE.U32 R8, R10, 0x4, R8 ;  /* 0x000000040a087825 */ /* 0x001fca00078e0008 */
[----:B------:R-:W2:Y:S01]  /*51c0*/  LDG.E R10, desc[UR12][R8.64] ;  /* 0x0000000c080a7981 */ /* 0x000ea2000c1e1900 */
[----:B------:R-:W-:Y:S02]  /*51d0*/  ISETP.NE.AND P1, PT, R4, 0x1, PT ;  /* 0x000000010400780c */ /* 0x000fe40003f25270 */
[----:B--2---:R-:W-:-:S04]  /*51e0*/  LOP3.LUT R10, RZ, R10, RZ, 0x33, !PT ;  /* 0x0000000aff0a7212 */ /* 0x004fc800078e33ff */
[----:B------:R-:W-:-:S05]  /*51f0*/  IADD3 R11, PT, PT, R10, R27, RZ ;  /* 0x0000001b0a0b7210 */ /* 0x000fca0007ffe0ff */
[----:B------:R0:W-:Y:S02]  /*5200*/  STG.E desc[UR12][R8.64], R11 ;  /* 0x0000000b08007986 */ /* 0x0001e4000c10190c */
[----:B------:R-:W-:Y:S05]  /*5210*/  @!P1 BRA `(.L_x_56) ;  /* 0x0000000000249947 */ /* 0x000fea0003800000 */
[----:B------:R-:W-:Y:S01]  /*5220*/  ISETP.NE.AND P1, PT, R4, 0x2, PT ;  /* 0x000000020400780c */ /* 0x000fe20003f25270 */
[----:B------:R-:W2:-:S12]  /*5230*/  LDG.E R10, desc[UR12][R8.64+0x4] ;  /* 0x0000040c080a7981 */ /* 0x000e98000c1e1900 */
[----:B0-----:R-:W3:Y:S01]  /*5240*/  @P1 LDG.E R11, desc[UR12][R8.64+0x8] ;  /* 0x0000080c080b1981 */ /* 0x001ee2000c1e1900 */
[----:B--2---:R-:W-:Y:S02]  /*5250*/  LOP3.LUT R10, RZ, R10, RZ, 0x33, !PT ;  /* 0x0000000aff0a7212 */ /* 0x004fe400078e33ff */
[----:B---3--:R-:W-:Y:S02]  /*5260*/  @P1 LOP3.LUT R12, RZ, R11, RZ, 0x33, !PT ;  /* 0x0000000bff0c1212 */ /* 0x008fe400078e33ff */
[----:B------:R-:W-:-:S03]  /*5270*/  IADD3 R11, PT, PT, R10, R27, RZ ;  /* 0x0000001b0a0b7210 */ /* 0x000fc60007ffe0ff */
[----:B------:R-:W-:Y:S02]  /*5280*/  @P1 IMAD.IADD R13, R12, 0x1, R27 ;  /* 0x000000010c0d1824 */ /* 0x000fe400078e021b */
[----:B------:R0:W-:Y:S04]  /*5290*/  STG.E desc[UR12][R8.64+0x4], R11 ;  /* 0x0000040b08007986 */ /* 0x0001e8000c10190c */
[----:B------:R0:W-:Y:S02]  /*52a0*/  @P1 STG.E desc[UR12][R8.64+0x8], R13 ;  /* 0x0000080d08001986 */ /* 0x0001e4000c10190c */
.L_x_56:
[----:B01234-:R-:W0:Y:S08]  /*52b0*/  LDC.64 R8, c[0x0][0x380] ;  /* 0x0000e000ff087b82 */ /* 0x01fe300000000a00 */
[----:B------:R-:W1:Y:S01]  /*52c0*/  LDC.64 R10, c[0x0][0x388] ;  /* 0x0000e200ff0a7b82 */ /* 0x000e620000000a00 */
        /* <DEDUP_REMOVED lines=10> */
.L_x_60:
[----:B------:R-:W-:-:S05]  /*5370*/  VIADD R17, R17, 0x1 ;  /* 0x0000000111117836 */ /* 0x000fca0000000000 */
        /* <DEDUP_REMOVED lines=10> */
.L_x_59:
[----:B------:R-:W-:Y:S01]  /*5420*/  MOV R24, R23 ;  /* 0x0000001700187202 */ /* 0x000fe20000000f00 */
[----:B------:R-:W-:Y:S06]  /*5430*/  @P1 BRA `(.L_x_5) ;  /* 0x0000003400901947 */ /* 0x000fec0003800000 */
.L_x_48:
[----:B------:R-:W-:Y:S05]  /*5440*/  BRA.U !UP0, `(.L_x_61) ;  /* 0x0000003508607547 */ /* 0x000fea000b800000 */
[----:B------:R-:W-:Y:S05]  /*5450*/  @!P2 BRA `(.L_x_62) ;  /* 0x000000100074a947 */ /* 0x000fea0003800000 */
[----:B------:R-:W-:Y:S01]  /*5460*/  ISETP.GE.U32.AND P1, PT, R5, 0xf, PT ;  /* 0x0000000f0500780c */ /* 0x000fe20003f26070 */
[----:B0-2---:R-:W-:-:S12]  /*5470*/  IMAD.MOV.U32 R8, RZ, RZ, RZ ;  /* 0x000000ffff087224 */ /* 0x005fd800078e00ff */
[----:B------:R-:W-:Y:S05]  /*5480*/  @!P1 BRA `(.L_x_63) ;  /* 0x0000000000a49947 */ /* 0x000fea0003800000 */
[----:B------:R-:W-:-:S07]  /*5490*/  HFMA2 R12, -RZ, RZ, 0, 0 ;  /* 0x00000000ff0c7431 */ /* 0x000fce00000001ff */
.L_x_64:
        /* <DEDUP_REMOVED lines=40> */
.L_x_63:
        /* <DEDUP_REMOVED lines=26> */
.L_x_66:
        /* <DEDUP_REMOVED lines=17> */
.L_x_67:
        /* <DEDUP_REMOVED lines=15> */
.L_x_65:
[----:B0123--:R-:W0:Y:S01]  /*5ac0*/  LDC R9, c[0x0][0x3cc] ;  /* 0x0000f300ff097b82 */ /* 0x00fe220000000800 */
[----:B------:R-:W-:Y:S01]  /*5ad0*/  IMAD.MOV.U32 R8, RZ, RZ, RZ ;  /* 0x000000ffff087224 */ /* 0x000fe200078e00ff */
[----:B------:R-:W-:Y:S06]  /*5ae0*/  @!P1 BRA `(.L_x_68) ;  /* 0x0000000400209947 */ /* 0x000fec0003800000 */
[----:B------:R-:W-:-:S07]  /*5af0*/  HFMA2 R8, -RZ, RZ, 0, 0 ;  /* 0x00000000ff087431 */ /* 0x000fce00000001ff */
.L_x_69:
[----:B----4-:R-:W1:Y:S08]  /*5b00*/  LDC.64 R12, c[0x0][0x390] ;  /* 0x0000e400ff0c7b82 */ /* 0x010e700000000a00 */
[----:B---3--:R-:W2:Y:S01]  /*5b10*/  LDC.64 R10, c[0x0][0x388] ;  /* 0x0000e200ff0a7b82 */ /* 0x008ea20000000a00 */
[----:B-1----:R-:W-:-:S05]  /*5b20*/  IMAD.WIDE.U32 R12, R8, 0x4, R12 ;  /* 0x00000004080c7825 */ /* 0x002fca00078e000c */
[----:B------:R-:W2:Y:S01]  /*5b30*/  LDG.E R15, desc[UR12][R12.64] ;  /* 0x0000000c0c0f7981 */ /* 0x000ea2000c1e1900 */
[----:B0-----:R-:W-:Y:S01]  /*5b40*/  IADD3 R21, PT, PT, R9, -0x1, RZ ;  /* 0xffffffff09157810 */ /* 0x001fe20007ffe0ff */
[----:B--2---:R-:W-:-:S05]  /*5b50*/  IMAD.WIDE R14, R15, 0x4, R10 ;  /* 0x000000040f0e7825 */ /* 0x004fca00078e020a */
[----:B------:R0:W-:Y:S04]  /*5b60*/  STG.E desc[UR12][R14.64], R21 ;  /* 0x000000150e007986 */ /* 0x0001e8000c10190c */
[----:B------:R-:W2:Y:S01]  /*5b70*/  LDG.E R17, desc[UR12][R12.64+0x4] ;  /* 0x0000040c0c117981 */ /* 0x000ea2000c1e1900 */
[----:B------:R-:W-:Y:S02]  /*5b80*/  VIADD R25, R9, 0xfffffffe ;  /* 0xfffffffe09197836 */ /* 0x000fe40000000000 */
[----:B--2---:R-:W-:-:S05]  /*5b90*/  IMAD.WIDE R16, R17, 0x4, R10 ;  /* 0x0000000411107825 */ /* 0x004fca00078e020a */
[----:B------:R1:W-:Y:S04]  /*5ba0*/  STG.E desc[UR12][R16.64], R25 ;  /* 0x0000001910007986 */ /* 0x0003e8000c10190c */
[----:B------:R-:W2:Y:S01]  /*5bb0*/  LDG.E R19, desc[UR12][R12.64+0x8] ;  /* 0x0000080c0c137981 */ /* 0x000ea2000c1e1900 */
[----:B------:R-:W-:Y:S01]  /*5bc0*/  IADD3 R29, PT, PT, R9, -0x3, RZ ;  /* 0xfffffffd091d7810 */ /* 0x000fe20007ffe0ff */
[----:B--2---:R-:W-:-:S05]  /*5bd0*/  IMAD.WIDE R18, R19, 0x4, R10 ;  /* 0x0000000413127825 */ /* 0x004fca00078e020a */
[----:B------:R2:W-:Y:S04]  /*5be0*/  STG.E desc[UR12][R18.64], R29 ;  /* 0x0000001d12007986 */ /* 0x0005e8000c10190c */
[----:B------:R-:W0:Y:S01]  /*5bf0*/  LDG.E R24, desc[UR12][R12.64+0xc] ;  /* 0x00000c0c0c187981 */ /* 0x000e22000c1e1900 */
[----:B------:R-:W-:Y:S01]  /*5c00*/  IADD3 R20, PT, PT, R9, -0x4, RZ ;  /* 0xfffffffc09147810 */ /* 0x000fe20007ffe0ff */
[----:B0-----:R-:W-:-:S05]  /*5c10*/  IMAD.WIDE R14, R24, 0x4, R10 ;  /* 0x00000004180e7825 */ /* 0x001fca00078e020a */
[----:B------:R0:W-:Y:S04]  /*5c20*/  STG.E desc[UR12][R14.64], R20 ;  /* 0x000000140e007986 */ /* 0x0001e8000c10190c */
[----:B------:R-:W1:Y:S01]  /*5c30*/  LDG.E R24, desc[UR12][R12.64+0x10] ;  /* 0x0000100c0c187981 */ /* 0x000e62000c1e1900 */
[----:B------:R-:W-:Y:S02]  /*5c40*/  VIADD R21, R9, 0xfffffffb ;  /* 0xfffffffb09157836 */ /* 0x000fe40000000000 */
[----:B-1----:R-:W-:-:S05]  /*5c50*/  IMAD.WIDE R16, R24, 0x4, R10 ;  /* 0x0000000418107825 */ /* 0x002fca00078e020a */
        /* <DEDUP_REMOVED lines=39> */
[----:B------:R-:W-:Y:S02]  /*5ed0*/  VIADD R8, R8, 0x10 ;  /* 0x0000001008087836 */ /* 0x000fe40000000000 */
[----:B--2---:R-:W-:-:S05]  /*5ee0*/  IMAD.WIDE R18, R24, 0x4, R10 ;  /* 0x0000000418127825 */ /* 0x004fca00078e020a */
[----:B------:R3:W-:Y:S04]  /*5ef0*/  STG.E desc[UR12][R18.64], R29 ;  /* 0x0000001d12007986 */ /* 0x0007e8000c10190c */
[----:B------:R-:W2:Y:S01]  /*5f00*/  LDG.E R20, desc[UR12][R12.64+0x3c] ;  /* 0x00003c0c0c147981 */ /* 0x000ea2000c1e1900 */
[----:B------:R-:W-:Y:S02]  /*5f10*/  ISETP.NE.AND P1, PT, R8, R3, PT ;  /* 0x000000030800720c */ /* 0x000fe40003f25270 */
[----:B------:R-:W-:Y:S01]  /*5f20*/  IADD3 R9, PT, PT, R9, -0x10, RZ ;  /* 0xfffffff009097810 */ /* 0x000fe20007ffe0ff */
[----:B--2---:R-:W-:-:S05]  /*5f30*/  IMAD.WIDE R10, R20, 0x4, R10 ;  /* 0x00000004140a7825 */ /* 0x004fca00078e020a */
[----:B------:R3:W-:Y:S05]  /*5f40*/  STG.E desc[UR12][R10.64], R9 ;  /* 0x000000090a007986 */ /* 0x0007ea000c10190c */
[----:B------:R-:W-:Y:S05]  /*5f50*/  @P1 BRA `(.L_x_69) ;  /* 0xfffffff800e81947 */ /* 0x000fea000383ffff */
[----:B------:R-:W-:-:S07]  /*5f60*/  MOV R8, R3 ;  /* 0x0000000300087202 */ /* 0x000fce0000000f00 */
.L_x_68:
[----:B------:R-:W-:Y:S05]  /*5f70*/  @!P2 BRA `(.L_x_70) ;  /* 0x000000040048a947 */ /* 0x000fea0003800000 */
[----:B------:R-:W-:Y:S02]  /*5f80*/  ISETP.GE.U32.AND P1, PT, R6, 0x7, PT ;  /* 0x000000070600780c */ /* 0x000fe40003f26070 */
[----:B------:R-:W-:-:S11]  /*5f90*/  ISETP.NE.AND P2, PT, R2, RZ, PT ;  /* 0x000000ff0200720c */ /* 0x000fd60003f45270 */
[----:B------:R-:W-:Y:S05]  /*5fa0*/  @!P1 BRA `(.L_x_71) ;  /* 0x0000000000909947 */ /* 0x000fea0003800000 */
[----:B---34-:R-:W1:Y:S08]  /*5fb0*/  LDC.64 R10, c[0x0][0x390] ;  /* 0x0000e400ff0a7b82 */ /* 0x018e700000000a00 */
[----:B------:R-:W2:Y:S01]  /*5fc0*/  LDC.64 R12, c[0x0][0x388] ;  /* 0x0000e200ff0c7b82 */ /* 0x000ea20000000a00 */
        /* <DEDUP_REMOVED lines=29> */
[----:B------:R-:W2:Y:S01]  /*61a0*/  LDG.E R20, desc[UR12][R10.64+0x1c] ;  /* 0x00001c0c0a147981 */ /* 0x000ea2000c1e1900 */
[----:B------:R-:W-:Y:S01]  /*61b0*/  VIADD R9, R9, 0xfffffff8 ;  /* 0xfffffff809097836 */ /* 0x000fe20000000000 */
[----:B------:R-:W-:Y:S01]  /*61c0*/  IADD3 R8, PT, PT, R8, 0x8, RZ ;  /* 0x0000000808087810 */ /* 0x000fe20007ffe0ff */
[----:B--2---:R-:W-:-:S05]  /*61d0*/  IMAD.WIDE R12, R20, 0x4, R12 ;  /* 0x00000004140c7825 */ /* 0x004fca00078e020c */
[----:B------:R1:W-:Y:S02]  /*61e0*/  STG.E desc[UR12][R12.64], R9 ;  /* 0x000000090c007986 */ /* 0x0003e4000c10190c */
.L_x_71:
[----:B------:R-:W-:Y:S05]  /*61f0*/  @!P2 BRA `(.L_x_70) ;  /* 0x0000000000a8a947 */ /* 0x000fea0003800000 */
[----:B------:R-:W-:Y:S02]  /*6200*/  ISETP.GE.U32.AND P1, PT, R7, 0x3, PT ;  /* 0x000000030700780c */ /* 0x000fe40003f26070 */
[----:B------:R-:W-:-:S11]  /*6210*/  ISETP.NE.AND P2, PT, R4, RZ, PT ;  /* 0x000000ff0400720c */ /* 0x000fd60003f45270 */
[----:B------:R-:W-:Y:S05]  /*6220*/  @!P1 BRA `(.L_x_72) ;  /* 0x0000000000509947 */ /* 0x000fea0003800000 */
[----:B-1--4-:R-:W1:Y:S08]  /*6230*/  LDC.64 R12, c[0x0][0x390] ;  /* 0x0000e400ff0c7b82 */ /* 0x012e700000000a00 */
[----:B---3--:R-:W2:Y:S01]  /*6240*/  LDC.64 R10, c[0x0][0x388] ;  /* 0x0000e200ff0a7b82 */ /* 0x008ea20000000a00 */
[----:B-1----:R-:W-:-:S05]  /*6250*/  IMAD.WIDE.U32 R12, R8, 0x4, R12 ;  /* 0x00000004080c7825 */ /* 0x002fca00078e000c */
[----:B------:R-:W2:Y:S01]  /*6260*/  LDG.E R15, desc[UR12][R12.64] ;  /* 0x0000000c0c0f7981 */ /* 0x000ea2000c1e1900 */
[----:B0-----:R-:W-:Y:S01]  /*6270*/  IADD3 R25, PT, PT, R9, -0x1, RZ ;  /* 0xffffffff09197810 */ /* 0x001fe20007ffe0ff */
[----:B--2---:R-:W-:-:S05]  /*6280*/  IMAD.WIDE R14, R15, 0x4, R10 ;  /* 0x000000040f0e7825 */ /* 0x004fca00078e020a */
[----:B------:R2:W-:Y:S04]  /*6290*/  STG.E desc[UR12][R14.64], R25 ;  /* 0x000000190e007986 */ /* 0x0005e8000c10190c */
[----:B------:R-:W3:Y:S01]  /*62a0*/  LDG.E R17, desc[UR12][R12.64+0x4] ;  /* 0x0000040c0c117981 */ /* 0x000ee2000c1e1900 */
[----:B------:R-:W-:Y:S02]  /*62b0*/  VIADD R29, R9, 0xfffffffe ;  /* 0xfffffffe091d7836 */ /* 0x000fe40000000000 */
[----:B---3--:R-:W-:-:S05]  /*62c0*/  IMAD.WIDE R16, R17, 0x4, R10 ;  /* 0x0000000411107825 */ /* 0x008fca00078e020a */
[----:B------:R2:W-:Y:S04]  /*62d0*/  STG.E desc[UR12][R16.64], R29 ;  /* 0x0000001d10007986 */ /* 0x0005e8000c10190c */
[----:B------:R-:W3:Y:S01]  /*62e0*/  LDG.E R19, desc[UR12][R12.64+0x8] ;  /* 0x0000080c0c137981 */ /* 0x000ee2000c1e1900 */
[----:B------:R-:W-:Y:S01]  /*62f0*/  IADD3 R20, PT, PT, R9, -0x3, RZ ;  /* 0xfffffffd09147810 */ /* 0x000fe20007ffe0ff */
[----:B---3--:R-:W-:-:S05]  /*6300*/  IMAD.WIDE R18, R19, 0x4, R10 ;  /* 0x0000000413127825 */ /* 0x008fca00078e020a */
[----:B------:R2:W-:Y:S04]  /*6310*/  STG.E desc[UR12][R18.64], R20 ;  /* 0x0000001412007986 */ /* 0x0005e8000c10190c */
[----:B------:R-:W3:Y:S01]  /*6320*/  LDG.E R21, desc[UR12][R12.64+0xc] ;  /* 0x00000c0c0c157981 */ /* 0x000ee2000c1e1900 */
[----:B------:R-:W-:Y:S01]  /*6330*/  IADD3 R9, PT, PT, R9, -0x4, RZ ;  /* 0xfffffffc09097810 */ /* 0x000fe20007ffe0ff */
[----:B------:R-:W-:Y:S02]  /*6340*/  VIADD R8, R8, 0x4 ;  /* 0x0000000408087836 */ /* 0x000fe40000000000 */
[----:B---3--:R-:W-:-:S05]  /*6350*/  IMAD.WIDE R10, R21, 0x4, R10 ;  /* 0x00000004150a7825 */ /* 0x008fca00078e020a */
[----:B------:R2:W-:Y:S02]  /*6360*/  STG.E desc[UR12][R10.64], R9 ;  /* 0x000000090a007986 */ /* 0x0005e4000c10190c */
.L_x_72:
[----:B------:R-:W-:Y:S05]  /*6370*/  @!P2 BRA `(.L_x_70) ;  /* 0x000000000048a947 */ /* 0x000fea0003800000 */
[----:B-1--4-:R-:W1:Y:S08]  /*6380*/  LDC.64 R12, c[0x0][0x390] ;  /* 0x0000e400ff0c7b82 */ /* 0x012e700000000a00 */
[----:B--23--:R-:W2:Y:S01]  /*6390*/  LDC.64 R10, c[0x0][0x388] ;  /* 0x0000e200ff0a7b82 */ /* 0x00cea20000000a00 */
[----:B-1----:R-:W-:-:S05]  /*63a0*/  IMAD.WIDE.U32 R12, R8, 0x4, R12 ;  /* 0x00000004080c7825 */ /* 0x002fca00078e000c */
[----:B------:R-:W2:Y:S01]  /*63b0*/  LDG.E R15, desc[UR12][R12.64] ;  /* 0x0000000c0c0f7981 */ /* 0x000ea2000c1e1900 */
[----:B------:R-:W-:Y:S02]  /*63c0*/  ISETP.NE.AND P1, PT, R4, 0x1, PT ;  /* 0x000000010400780c */ /* 0x000fe40003f25270 */
[----:B0-----:R-:W-:Y:S01]  /*63d0*/  IADD3 R17, PT, PT, R9, -0x1, RZ ;  /* 0xffffffff09117810 */ /* 0x001fe20007ffe0ff */
[----:B--2---:R-:W-:-:S05]  /*63e0*/  IMAD.WIDE R14, R15, 0x4, R10 ;  /* 0x000000040f0e7825 */ /* 0x004fca00078e020a */
[----:B------:R0:W-:Y:S05]  /*63f0*/  STG.E desc[UR12][R14.64], R17 ;  /* 0x000000110e007986 */ /* 0x0001ea000c10190c */
[----:B------:R-:W-:Y:S05]  /*6400*/  @!P1 BRA `(.L_x_70) ;  /* 0x0000000000249947 */ /* 0x000fea0003800000 */
[----:B0-----:R-:W2:Y:S01]  /*6410*/  LDG.E R15, desc[UR12][R12.64+0x4] ;  /* 0x0000040c0c0f7981 */ /* 0x001ea2000c1e1900 */
[----:B------:R-:W-:Y:S02]  /*6420*/  ISETP.NE.AND P1, PT, R4, 0x2, PT ;  /* 0x000000020400780c */ /* 0x000fe40003f25270 */
[----:B------:R-:W-:Y:S01]  /*6430*/  IADD3 R17, PT, PT, R9, -0x2, RZ ;  /* 0xfffffffe09117810 */ /* 0x000fe20007ffe0ff */
[----:B--2---:R-:W-:-:S05]  /*6440*/  IMAD.WIDE R14, R15, 0x4, R10 ;  /* 0x000000040f0e7825 */ /* 0x004fca00078e020a */
[----:B------:R0:W-:Y:S05]  /*6450*/  STG.E desc[UR12][R14.64], R17 ;  /* 0x000000110e007986 */ /* 0x0001ea000c10190c */
[----:B------:R-:W2:Y:S01]  /*6460*/  @P1 LDG.E R19, desc[UR12][R12.64+0x8] ;  /* 0x0000080c0c131981 */ /* 0x000ea2000c1e1900 */
[----:B------:R-:W-:Y:S02]  /*6470*/  @P1 VIADD R9, R9, 0xfffffffd ;  /* 0xfffffffd09091836 */ /* 0x000fe40000000000 */
[----:B--2---:R-:W-:-:S05]  /*6480*/  @P1 IMAD.WIDE R10, R19, 0x4, R10 ;  /* 0x00000004130a1825 */ /* 0x004fca00078e020a */
[----:B------:R0:W-:Y:S02]  /*6490*/  @P1 STG.E desc[UR12][R10.64], R9 ;  /* 0x000000090a001986 */ /* 0x0001e4000c10190c */
.L_x_70:
[----:B0123--:R-:W0:Y:S08]  /*64a0*/  LDC.64 R8, c[0x0][0x380] ;  /* 0x0000e000ff087b82 */ /* 0x00fe300000000a00 */
[----:B----4-:R-:W1:Y:S01]  /*64b0*/  LDC.64 R10, c[0x0][0x388] ;  /* 0x0000e200ff0a7b82 */ /* 0x010e620000000a00 */
        /* <DEDUP_REMOVED lines=10> */
.L_x_74:
        /* <DEDUP_REMOVED lines=11> */
.L_x_73:
[----:B------:R-:W-:Y:S01]  /*6610*/  MOV R24, R23 ;  /* 0x0000001700187202 */ /* 0x000fe20000000f00 */
[----:B------:R-:W-:Y:S06]  /*6620*/  @P1 BRA `(.L_x_5) ;  /* 0x0000002400141947 */ /* 0x000fec0003800000 */
.L_x_62:
[----:B------:R-:W-:-:S13]  /*6630*/  ISETP.LT.OR P0, PT, R27, 0x1, P0 ;  /* 0x000000011b00780c */ /* 0x000fda0000701670 */
[----:B------:R-:W-:Y:S05]  /*6640*/  @P0 BRA `(.L_x_61) ;  /* 0x0000002000e00947 */ /* 0x000fea0003800000 */
[----:B------:R-:W-:Y:S01]  /*6650*/  ISETP.GE.U32.AND P1, PT, R5, 0xf, PT ;  /* 0x0000000f0500780c */ /* 0x000fe20003f26070 */
[----:B0-2---:R-:W-:-:S12]  /*6660*/  IMAD.MOV.U32 R8, RZ, RZ, RZ ;  /* 0x000000ffff087224 */ /* 0x005fd800078e00ff */
[----:B------:R-:W-:Y:S05]  /*6670*/  @!P1 BRA `(.L_x_75) ;  /* 0x0000000000a49947 */ /* 0x000fea0003800000 */
[----:B------:R-:W-:-:S07]  /*6680*/  HFMA2 R12, -RZ, RZ, 0, 0 ;  /* 0x00000000ff0c7431 */ /* 0x000fce00000001ff */
.L_x_76:
        /* <DEDUP_REMOVED lines=40> */
.L_x_75:
        /* <DEDUP_REMOVED lines=26> */
.L_x_78:
        /* <DEDUP_REMOVED lines=17> */
.L_x_79:
        /* <DEDUP_REMOVED lines=15> */
.L_x_77:
[----:B0-2---:R-:W0:Y:S01]  /*6cb0*/  LDC R12, c[0x0][0x3cc] ;  /* 0x0000f300ff0c7b82 */ /* 0x005e220000000800 */
[----:B----4-:R-:W-:Y:S01]  /*6cc0*/  IMAD.MOV.U32 R13, RZ, RZ, RZ ;  /* 0x000000ffff0d7224 */ /* 0x010fe200078e00ff */
[----:B------:R-:W-:Y:S06]  /*6cd0*/  @!P1 BRA `(.L_x_80) ;  /* 0x0000000400209947 */ /* 0x000fec0003800000 */
[----:B------:R-:W-:-:S07]  /*6ce0*/  HFMA2 R14, -RZ, RZ, 0, 0 ;  /* 0x00000000ff0e7431 */ /* 0x000fce00000001ff */
.L_x_81:
[----:B-1----:R-:W1:Y:S08]  /*6cf0*/  LDC.64 R10, c[0x0][0x390] ;  /* 0x0000e400ff0a7b82 */ /* 0x002e700000000a00 */
[----:B---34-:R-:W2:Y:S01]  /*6d00*/  LDC.64 R8, c[0x0][0x388] ;  /* 0x0000e200ff087b82 */ /* 0x018ea20000000a00 */
        /* <DEDUP_REMOVED lines=68> */
[----:B----4-:R-:W-:-:S07]  /*7150*/  MOV R13, R3 ;  /* 0x00000003000d7202 */ /* 0x010fce0000000f00 */
.L_x_80:
[----:B------:R-:W-:Y:S05]  /*7160*/  @!P2 BRA `(.L_x_82) ;  /* 0x000000040048a947 */ /* 0x000fea0003800000 */
[----:B------:R-:W-:Y:S02]  /*7170*/  ISETP.GE.U32.AND P0, PT, R6, 0x7, PT ;  /* 0x000000070600780c */ /* 0x000fe40003f06070 */
[----:B------:R-:W-:-:S11]  /*7180*/  ISETP.NE.AND P3, PT, R2, RZ, PT ;  /* 0x000000ff0200720c */ /* 0x000fd60003f65270 */
[----:B------:R-:W-:Y:S05]  /*7190*/  @!P0 BRA `(.L_x_83) ;  /* 0x0000000000908947 */ /* 0x000fea0003800000 */
[----:B-1----:R-:W1:Y:S08]  /*71a0*/  LDC.64 R10, c[0x0][0x390] ;  /* 0x0000e400ff0a7b82 */ /* 0x002e700000000a00 */
        /* <DEDUP_REMOVED lines=35> */
.L_x_83:
[----:B------:R-:W-:Y:S05]  /*73e0*/  @!P3 BRA `(.L_x_82) ;  /* 0x0000000000a8b947 */ /* 0x000fea0003800000 */
[----:B------:R-:W-:Y:S02]  /*73f0*/  ISETP.GE.U32.AND P0, PT, R7, 0x3, PT ;  /* 0x000000030700780c */ /* 0x000fe40003f06070 */
[----:B------:R-:W-:-:S11]  /*7400*/  ISETP.NE.AND P3, PT, R4, RZ, PT ;  /* 0x000000ff0400720c */ /* 0x000fd60003f65270 */
[----:B------:R-:W-:Y:S05]  /*7410*/  @!P0 BRA `(.L_x_84) ;  /* 0x0000000000508947 */ /* 0x000fea0003800000 */
[----:B-1----:R-:W1:Y:S08]  /*7420*/  LDC.64 R10, c[0x0][0x390] ;  /* 0x0000e400ff0a7b82 */ /* 0x002e700000000a00 */
[----:B---34-:R-:W2:Y:S01]  /*7430*/  LDC.64 R8, c[0x0][0x388] ;  /* 0x0000e200ff087b82 */ /* 0x018ea20000000a00 */
        /* <DEDUP_REMOVED lines=18> */
.L_x_84:
[----:B------:R-:W-:Y:S05]  /*7560*/  @!P3 BRA `(.L_x_82) ;  /* 0x000000000048b947 */ /* 0x000fea0003800000 */
[----:B-1234-:R-:W1:Y:S08]  /*7570*/  LDC.64 R8, c[0x0][0x390] ;  /* 0x0000e400ff087b82 */ /* 0x01ee700000000a00 */
[----:B------:R-:W2:Y:S01]  /*7580*/  LDC.64 R10, c[0x0][0x388] ;  /* 0x0000e200ff0a7b82 */ /* 0x000ea20000000a00 */
        /* <DEDUP_REMOVED lines=16> */
.L_x_82:
[----:B-1234-:R-:W1:Y:S08]  /*7690*/  LDC.64 R8, c[0x0][0x380] ;  /* 0x0000e000ff087b82 */ /* 0x01ee700000000a00 */
[----:B0-----:R-:W0:Y:S01]  /*76a0*/  LDC.64 R10, c[0x0][0x388] ;  /* 0x0000e200ff0a7b82 */ /* 0x001e220000000a00 */
[----:B-1----:R-:W2:Y:S04]  /*76b0*/  LDG.E R8, desc[UR12][R8.64] ;  /* 0x0000000c08087981 */ /* 0x002ea8000c1e1900 */
[----:B0-----:R-:W2:Y:S02]  /*76c0*/  LDG.E R11, desc[UR12][R10.64] ;  /* 0x0000000c0a0b7981 */ /* 0x001ea4000c1e1900 */
[----:B--2---:R-:W-:-:S04]  /*76d0*/  IADD3 R12, PT, PT, R8, -R11, RZ ;  /* 0x8000000b080c7210 */ /* 0x004fc80007ffe0ff */
[C---:B------:R-:W-:Y:S02]  /*76e0*/  ISETP.NE.AND P3, PT, R12.reuse, RZ, PT ;  /* 0x000000ff0c00720c */ /* 0x040fe40003f65270 */
[----:B------:R-:W-:-:S11]  /*76f0*/  ISETP.GT.AND P0, PT, R12, RZ, PT ;  /* 0x000000ff0c00720c */ /* 0x000fd60003f04270 */
[----:B------:R-:W-:Y:S05]  /*7700*/  @P3 BRA `(.L_x_85) ;  /* 0x00000000003c3947 */ /* 0x000fea0003800000 */
[----:B------:R-:W0:Y:S01]  /*7710*/  LDC.64 R10, c[0x0][0x380] ;  /* 0x0000e000ff0a7b82 */ /* 0x000e220000000a00 */
[----:B------:R-:W-:Y:S01]  /*7720*/  HFMA2 R17, -RZ, RZ, 0, 0 ;  /* 0x00000000ff117431 */ /* 0x000fe200000001ff */
[----:B------:R-:W1:Y:S06]  /*7730*/  LDCU UR5, c[0x0][0x3cc] ;  /* 0x00007980ff0577ac */ /* 0x000e6c0008000800 */
[----:B------:R-:W2:Y:S02]  /*7740*/  LDC.64 R8, c[0x0][0x388] ;  /* 0x0000e200ff087b82 */ /* 0x000ea40000000a00 */
.L_x_87:
[----:B------:R-:W-:-:S05]  /*7750*/  VIADD R17, R17, 0x1 ;  /* 0x0000000111117836 */ /* 0x000fca0000000000 */
[----:B-1----:R-:W-:-:S13]  /*7760*/  ISETP.NE.AND P0, PT, R17, UR5, PT ;  /* 0x0000000511007c0c */ /* 0x002fda000bf05270 */
[----:B------:R-:W-:Y:S05]  /*7770*/  @!P0 BRA `(.L_x_86) ;  /* 0x0000000000288947 */ /* 0x000fea0003800000 */
[----:B0-----:R-:W-:-:S04]  /*7780*/  IMAD.WIDE.U32 R14, R17, 0x4, R10 ;  /* 0x00000004110e7825 */ /* 0x001fc800078e000a */
[----:B--2---:R-:W-:Y:S02]  /*7790*/  IMAD.WIDE.U32 R12, R17, 0x4, R8 ;  /* 0x00000004110c7825 */ /* 0x004fe400078e0008 */
[----:B------:R-:W2:Y:S04]  /*77a0*/  LDG.E R14, desc[UR12][R14.64] ;  /* 0x0000000c0e0e7981 */ /* 0x000ea8000c1e1900 */
[----:B------:R-:W2:Y:S02]  /*77b0*/  LDG.E R13, desc[UR12][R12.64] ;  /* 0x0000000c0c0d7981 */ /* 0x000ea4000c1e1900 */
[----:B--2---:R-:W-:-:S04]  /*77c0*/  IADD3 R16, PT, PT, R14, -R13, RZ ;  /* 0x8000000d0e107210 */ /* 0x004fc80007ffe0ff */
[C---:B------:R-:W-:Y:S02]  /*77d0*/  ISETP.NE.AND P3, PT, R16.reuse, RZ, PT ;  /* 0x000000ff1000720c */ /* 0x040fe40003f65270 */
[----:B------:R-:W-:-:S11]  /*77e0*/  ISETP.GT.AND P0, PT, R16, RZ, PT ;  /* 0x000000ff1000720c */ /* 0x000fd60003f04270 */
[----:B------:R-:W-:Y:S05]  /*77f0*/  @!P3 BRA `(.L_x_87) ;  /* 0xfffffffc00d4b947 */ /* 0x000fea000383ffff */
.L_x_85:
[----:B------:R-:W-:Y:S01]  /*7800*/  MOV R24, R23 ;  /* 0x0000001700187202 */ /* 0x000fe20000000f00 */
[----:B------:R-:W-:Y:S06]  /*7810*/  @P0 BRA `(.L_x_5) ;  /* 0x0000001000980947 */ /* 0x000fec0003800000 */
.L_x_86:
[----:B--2---:R-:W-:Y:S01]  /*7820*/  IMAD.MOV.U32 R8, RZ, RZ, RZ ;  /* 0x000000ffff087224 */ /* 0x004fe200078e00ff */
[----:B------:R-:W-:Y:S06]  /*7830*/  @!P1 BRA `(.L_x_88) ;  /* 0x0000000000a49947 */ /* 0x000fec0003800000 */
[----:B------:R-:W-:-:S07]  /*7840*/  HFMA2 R12, -RZ, RZ, 0, 0 ;  /* 0x00000000ff0c7431 */ /* 0x000fce00000001ff */
.L_x_89:
[----:B------:R-:W1:Y:S08]  /*7850*/  LDC.64 R8, c[0x0][0x388] ;  /* 0x0000e200ff087b82 */ /* 0x000e700000000a00 */
[----:B0---4-:R-:W0:Y:S01]  /*7860*/  LDC.64 R10, c[0x0][0x390] ;  /* 0x0000e400ff0a7b82 */ /* 0x011e220000000a00 */
[----:B-1----:R-:W-:-:S05]  /*7870*/  IMAD.WIDE.U32 R8, R12, 0x4, R8 ;  /* 0x000000040c087825 */ /* 0x002fca00078e0008 */
[----:B------:R-:W2:Y:S01]  /*7880*/  LDG.E R13, desc[UR12][R8.64] ;  /* 0x0000000c080d7981 */ /* 0x000ea2000c1e1900 */
[----:B0-----:R-:W-:-:S05]  /*7890*/  IMAD.WIDE.U32 R10, R12, 0x4, R10 ;  /* 0x000000040c0a7825 */ /* 0x001fca00078e000a */
        /* <DEDUP_REMOVED lines=35> */
.L_x_88:
[----:B------:R-:W-:Y:S05]  /*7ad0*/  @!P2 BRA `(.L_x_90) ;  /* 0x0000000000e0a947 */ /* 0x000fea0003800000 */
[----:B------:R-:W-:Y:S02]  /*7ae0*/  ISETP.GE.U32.AND P0, PT, R6, 0x7, PT ;  /* 0x000000070600780c */ /* 0x000fe40003f06070 */
[----:B------:R-:W-:-:S11]  /*7af0*/  ISETP.NE.AND P3, PT, R2, RZ, PT ;  /* 0x000000ff0200720c */ /* 0x000fd60003f65270 */
[----:B------:R-:W-:Y:S05]  /*7b00*/  @!P0 BRA `(.L_x_91) ;  /* 0x0000000000548947 */ /* 0x000fea0003800000 */
[----:B0---4-:R-:W0:Y:S08]  /*7b10*/  LDC.64 R10, c[0x0][0x388] ;  /* 0x0000e200ff0a7b82 */ /* 0x011e300000000a00 */
        /* <DEDUP_REMOVED lines=20> */
.L_x_91:
[----:B------:R-:W-:Y:S05]  /*7c60*/  @!P3 BRA `(.L_x_90) ;  /* 0x00000000007cb947 */ /* 0x000fea0003800000 */
[----:B------:R-:W-:Y:S02]  /*7c70*/  ISETP.GE.U32.AND P0, PT, R7, 0x3, PT ;  /* 0x000000030700780c */ /* 0x000fe40003f06070 */
[----:B------:R-:W-:-:S11]  /*7c80*/  ISETP.NE.AND P3, PT, R4, RZ, PT ;  /* 0x000000ff0400720c */ /* 0x000fd60003f65270 */
[----:B------:R-:W-:Y:S05]  /*7c90*/  @!P0 BRA `(.L_x_92) ;  /* 0x0000000000348947 */ /* 0x000fea0003800000 */
[----:B0---4-:R-:W0:Y:S08]  /*7ca0*/  LDC.64 R10, c[0x0][0x388] ;  /* 0x0000e200ff0a7b82 */ /* 0x011e300000000a00 */
        /* <DEDUP_REMOVED lines=12> */
.L_x_92:
[----:B------:R-:W-:Y:S05]  /*7d70*/  @!P3 BRA `(.L_x_90) ;  /* 0x000000000038b947 */ /* 0x000fea0003800000 */
[----:B0---4-:R-:W0:Y:S08]  /*7d80*/  LDC.64 R10, c[0x0][0x388] ;  /* 0x0000e200ff0a7b82 */ /* 0x011e300000000a00 */
[----:B-12---:R-:W1:Y:S01]  /*7d90*/  LDC.64 R12, c[0x0][0x390] ;  /* 0x0000e400ff0c7b82 */ /* 0x006e620000000a00 */
[----:B0-----:R-:W-:-:S05]  /*7da0*/  IMAD.WIDE.U32 R10, R8, 0x4, R10 ;  /* 0x00000004080a7825 */ /* 0x001fca00078e000a */
[----:B------:R-:W2:Y:S01]  /*7db0*/  LDG.E R15, desc[UR12][R10.64] ;  /* 0x0000000c0a0f7981 */ /* 0x000ea2000c1e1900 */
[----:B------:R-:W-:Y:S01]  /*7dc0*/  ISETP.NE.AND P0, PT, R4, 0x1, PT ;  /* 0x000000010400780c */ /* 0x000fe20003f05270 */
[----:B-1----:R-:W-:-:S05]  /*7dd0*/  IMAD.WIDE.U32 R8, R8, 0x4, R12 ;  /* 0x0000000408087825 */ /* 0x002fca00078e000c */
        /* <DEDUP_REMOVED lines=8> */
.L_x_90:
[----:B-12---:R-:W1:Y:S01]  /*7e60*/  LDC R12, c[0x0][0x3cc] ;  /* 0x0000f300ff0c7b82 */ /* 0x006e620000000800 */
[----:B0---4-:R-:W-:Y:S01]  /*7e70*/  IMAD.MOV.U32 R13, RZ, RZ, RZ ;  /* 0x000000ffff0d7224 */ /* 0x011fe200078e00ff */
[----:B------:R-:W-:Y:S06]  /*7e80*/  @!P1 BRA `(.L_x_93) ;  /* 0x0000000400209947 */ /* 0x000fec0003800000 */
[----:B------:R-:W-:-:S07]  /*7e90*/  HFMA2 R14, -RZ, RZ, 0, 0 ;  /* 0x00000000ff0e7431 */ /* 0x000fce00000001ff */
.L_x_94:
[----:B0-----:R-:W0:Y:S08]  /*7ea0*/  LDC.64 R10, c[0x0][0x390] ;  /* 0x0000e400ff0a7b82 */ /* 0x001e300000000a00 */
[----:B---3--:R-:W2:Y:S01]  /*7eb0*/  LDC.64 R8, c[0x0][0x388] ;  /* 0x0000e200ff087b82 */ /* 0x008ea20000000a00 */
[----:B0-----:R-:W-:-:S05]  /*7ec0*/  IMAD.WIDE.U32 R10, R14, 0x4, R10 ;  /* 0x000000040e0a7825 */ /* 0x001fca00078e000a */
[----:B------:R-:W2:Y:S01]  /*7ed0*/  LDG.E R17, desc[UR12][R10.64] ;  /* 0x0000000c0a117981 */ /* 0x000ea2000c1e1900 */
[----:B-1----:R-:W-:Y:S01]  /*7ee0*/  IADD3 R13, PT, PT, R12, -0x1, RZ ;  /* 0xffffffff0c0d7810 */ /* 0x002fe20007ffe0ff */
        /* <DEDUP_REMOVED lines=65> */
[----:B0-----:R-:W-:-:S07]  /*8300*/  MOV R13, R3 ;  /* 0x00000003000d7202 */ /* 0x001fce0000000f00 */
.L_x_93:
[----:B------:R-:W-:Y:S05]  /*8310*/  @!P2 BRA `(.L_x_95) ;  /* 0x000000040048a947 */ /* 0x000fea0003800000 */
[----:B------:R-:W-:Y:S02]  /*8320*/  ISETP.GE.U32.AND P0, PT, R6, 0x7, PT ;  /* 0x000000070600780c */ /* 0x000fe40003f06070 */
[----:B------:R-:W-:-:S11]  /*8330*/  ISETP.NE.AND P1, PT, R2, RZ, PT ;  /* 0x000000ff0200720c */ /* 0x000fd60003f25270 */
[----:B------:R-:W-:Y:S05]  /*8340*/  @!P0 BRA `(.L_x_96) ;  /* 0x0000000000908947 */ /* 0x000fea0003800000 */
[----:B------:R-:W0:Y:S08]  /*8350*/  LDC.64 R10, c[0x0][0x390] ;  /* 0x0000e400ff0a7b82 */ /* 0x000e300000000a00 */
        /* <DEDUP_REMOVED lines=35> */
.L_x_96:
[----:B------:R-:W-:Y:S05]  /*8590*/  @!P1 BRA `(.L_x_95) ;  /* 0x0000000000a89947 */ /* 0x000fea0003800000 */
[----:B------:R-:W-:Y:S02]  /*85a0*/  ISETP.GE.U32.AND P0, PT, R7, 0x3, PT ;  /* 0x000000030700780c */ /* 0x000fe40003f06070 */
[----:B------:R-:W-:-:S11]  /*85b0*/  ISETP.NE.AND P1, PT, R4, RZ, PT ;  /* 0x000000ff0400720c */ /* 0x000fd60003f25270 */
[----:B------:R-:W-:Y:S05]  /*85c0*/  @!P0 BRA `(.L_x_97) ;  /* 0x0000000000508947 */ /* 0x000fea0003800000 */
[----:B------:R-:W0:Y:S08]  /*85d0*/  LDC.64 R10, c[0x0][0x390] ;  /* 0x0000e400ff0a7b82 */ /* 0x000e300000000a00 */
[----:B---34-:R-:W2:Y:S01]  /*85e0*/  LDC.64 R8, c[0x0][0x388] ;  /* 0x0000e200ff087b82 */ /* 0x018ea20000000a00 */
        /* <DEDUP_REMOVED lines=13> */
[----:B------:R-:W2:Y:S01]  /*86c0*/  LDG.E R21, desc[UR12][R10.64+0xc] ;  /* 0x00000c0c0a157981 */ /* 0x000ea2000c1e1900 */
[----:B------:R-:W-:Y:S01]  /*86d0*/  IADD3 R12, PT, PT, R12, -0x4, RZ ;  /* 0xfffffffc0c0c7810 */ /* 0x000fe20007ffe0ff */
[----:B------:R-:W-:Y:S02]  /*86e0*/  VIADD R13, R13, 0x4 ;  /* 0x000000040d0d7836 */ /* 0x000fe40000000000 */
[----:B--2---:R-:W-:-:S05]  /*86f0*/  IMAD.WIDE R8, R21, 0x4, R8 ;  /* 0x0000000415087825 */ /* 0x004fca00078e0208 */
[----:B------:R0:W-:Y:S02]  /*8700*/  STG.E desc[UR12][R8.64], R12 ;  /* 0x0000000c08007986 */ /* 0x0001e4000c10190c */
.L_x_97:
[----:B------:R-:W-:Y:S05]  /*8710*/  @!P1 BRA `(.L_x_95) ;  /* 0x0000000000489947 */ /* 0x000fea0003800000 */
[----:B0--34-:R-:W0:Y:S08]  /*8720*/  LDC.64 R8, c[0x0][0x390] ;  /* 0x0000e400ff087b82 */ /* 0x019e300000000a00 */
[----:B------:R-:W2:Y:S01]  /*8730*/  LDC.64 R10, c[0x0][0x388] ;  /* 0x0000e200ff0a7b82 */ /* 0x000ea20000000a00 */
[----:B0-----:R-:W-:-:S05]  /*8740*/  IMAD.WIDE.U32 R8, R13, 0x4, R8 ;  /* 0x000000040d087825 */ /* 0x001fca00078e0008 */
[----:B------:R-:W2:Y:S01]  /*8750*/  LDG.E R15, desc[UR12][R8.64] ;  /* 0x0000000c080f7981 */ /* 0x000ea2000c1e1900 */
[----:B------:R-:W-:Y:S02]  /*8760*/  ISETP.NE.AND P0, PT, R4, 0x1, PT ;  /* 0x000000010400780c */ /* 0x000fe40003f05270 */
[----:B-1----:R-:W-:Y:S01]  /*8770*/  IADD3 R13, PT, PT, R12, -0x1, RZ ;  /* 0xffffffff0c0d7810 */ /* 0x002fe20007ffe0ff */
[----:B--2---:R-:W-:-:S05]  /*8780*/  IMAD.WIDE R14, R15, 0x4, R10 ;  /* 0x000000040f0e7825 */ /* 0x004fca00078e020a */
[----:B------:R2:W-:Y:S05]  /*8790*/  STG.E desc[UR12][R14.64], R13 ;  /* 0x0000000d0e007986 */ /* 0x0005ea000c10190c */
[----:B------:R-:W-:Y:S05]  /*87a0*/  @!P0 BRA `(.L_x_95) ;  /* 0x0000000000248947 */ /* 0x000fea0003800000 */
[----:B--2---:R-:W2:Y:S01]  /*87b0*/  LDG.E R15, desc[UR12][R8.64+0x4] ;  /* 0x0000040c080f7981 */ /* 0x004ea2000c1e1900 */
        /* <DEDUP_REMOVED lines=8> */
.L_x_95:
[----:B0--34-:R-:W0:Y:S08]  /*8840*/  LDC.64 R8, c[0x0][0x380] ;  /* 0x0000e000ff087b82 */ /* 0x019e300000000a00 */
[----:B------:R-:W3:Y:S01]  /*8850*/  LDC.64 R10, c[0x0][0x388] ;  /* 0x0000e200ff0a7b82 */ /* 0x000ee20000000a00 */
[----:B0-----:R-:W1:Y:S04]  /*8860*/  LDG.E R8, desc[UR12][R8.64] ;  /* 0x0000000c08087981 */ /* 0x001e68000c1e1900 */
[----:B---3--:R-:W1:Y:S02]  /*8870*/  LDG.E R11, desc[UR12][R10.64] ;  /* 0x0000000c0a0b7981 */ /* 0x008e64000c1e1900 */
[----:B-1----:R-:W-:-:S04]  /*8880*/  IADD3 R12, PT, PT, R8, -R11, RZ ;  /* 0x8000000b080c7210 */ /* 0x002fc80007ffe0ff */
[C---:B------:R-:W-:Y:S02]  /*8890*/  ISETP.NE.AND P1, PT, R12.reuse, RZ, PT ;  /* 0x000000ff0c00720c */ /* 0x040fe40003f25270 */
[----:B------:R-:W-:-:S11]  /*88a0*/  ISETP.GT.AND P0, PT, R12, RZ, PT ;  /* 0x000000ff0c00720c */ /* 0x000fd60003f04270 */
[----:B------:R-:W-:Y:S05]  /*88b0*/  @P1 BRA `(.L_x_98) ;  /* 0x00000000003c1947 */ /* 0x000fea0003800000 */
[----:B------:R-:W0:Y:S01]  /*88c0*/  LDC.64 R10, c[0x0][0x380] ;  /* 0x0000e000ff0a7b82 */ /* 0x000e220000000a00 */
[----:B------:R-:W-:Y:S01]  /*88d0*/  HFMA2 R17, -RZ, RZ, 0, 0 ;  /* 0x00000000ff117431 */ /* 0x000fe200000001ff */
[----:B------:R-:W1:Y:S06]  /*88e0*/  LDCU UR5, c[0x0][0x3cc] ;  /* 0x00007980ff0577ac */ /* 0x000e6c0008000800 */
[----:B------:R-:W3:Y:S02]  /*88f0*/  LDC.64 R8, c[0x0][0x388] ;  /* 0x0000e200ff087b82 */ /* 0x000ee40000000a00 */
.L_x_99:
[----:B------:R-:W-:-:S05]  /*8900*/  VIADD R17, R17, 0x1 ;  /* 0x0000000111117836 */ /* 0x000fca0000000000 */
[----:B-1----:R-:W-:-:S13]  /*8910*/  ISETP.NE.AND P0, PT, R17, UR5, PT ;  /* 0x0000000511007c0c */ /* 0x002fda000bf05270 */
[----:B------:R-:W-:Y:S05]  /*8920*/  @!P0 BRA `(.L_x_61) ;  /* 0x0000000000288947 */ /* 0x000fea0003800000 */
[----:B0-2---:R-:W-:-:S04]  /*8930*/  IMAD.WIDE.U32 R14, R17, 0x4, R10 ;  /* 0x00000004110e7825 */ /* 0x005fc800078e000a */
[----:B---3--:R-:W-:Y:S02]  /*8940*/  IMAD.WIDE.U32 R12, R17, 0x4, R8 ;  /* 0x00000004110c7825 */ /* 0x008fe400078e0008 */
[----:B------:R-:W2:Y:S04]  /*8950*/  LDG.E R14, desc[UR12][R14.64] ;  /* 0x0000000c0e0e7981 */ /* 0x000ea8000c1e1900 */
[----:B------:R-:W2:Y:S02]  /*8960*/  LDG.E R13, desc[UR12][R12.64] ;  /* 0x0000000c0c0d7981 */ /* 0x000ea4000c1e1900 */
[----:B--2---:R-:W-:-:S04]  /*8970*/  IADD3 R16, PT, PT, R14, -R13, RZ ;  /* 0x8000000d0e107210 */ /* 0x004fc80007ffe0ff */
[C---:B------:R-:W-:Y:S02]  /*8980*/  ISETP.NE.AND P1, PT, R16.reuse, RZ, PT ;  /* 0x000000ff1000720c */ /* 0x040fe40003f25270 */
[----:B------:R-:W-:-:S11]  /*8990*/  ISETP.GT.AND P0, PT, R16, RZ, PT ;  /* 0x000000ff1000720c */ /* 0x000fd60003f04270 */
[----:B------:R-:W-:Y:S05]  /*89a0*/  @!P1 BRA `(.L_x_99) ;  /* 0xfffffffc00d49947 */ /* 0x000fea000383ffff */
.L_x_98:
[----:B------:R-:W-:Y:S01]  /*89b0*/  MOV R24, R23 ;  /* 0x0000001700187202 */ /* 0x000fe20000000f00 */
[----:B------:R-:W-:Y:S06]  /*89c0*/  @P0 BRA `(.L_x_5) ;  /* 0x00000000002c0947 */ /* 0x000fec0003800000 */
.L_x_61:
[----:B0-23--:R-:W0:Y:S02]  /*89d0*/  LDC.64 R8, c[0x0][0x3b0] ;  /* 0x0000ec00ff087b82 */ /* 0x00de240000000a00 */
[----:B0-----:R-:W2:Y:S01]  /*89e0*/  LDG.E.64 R12, desc[UR12][R8.64] ;  /* 0x0000000c080c7981 */ /* 0x001ea2000c1e1b00 */
[----:B------:R-:W-:Y:S01]  /*89f0*/  UIADD3 UR16, UP0, UPT, UR16, 0x1, URZ ;  /* 0x0000000110107890 */ /* 0x000fe2000ff1e0ff */
[----:B------:R-:W-:-:S03]  /*8a00*/  MOV R24, R23 ;  /* 0x0000001700187202 */ /* 0x000fc60000000f00 */
[----:B------:R-:W-:Y:S02]  /*8a10*/  UIADD3.X UR17, UPT, UPT, URZ, UR17, URZ, UP0, !UPT ;  /* 0x00000011ff117290 */ /* 0x000fe400087fe4ff */
[----:B-1----:R-:W-:-:S04]  /*8a20*/  IMAD.U32 R10, RZ, RZ, UR16 ;  /* 0x00000010ff0a7e24 */ /* 0x002fc8000f8e00ff */
[----:B------:R-:W-:-:S05]  /*8a30*/  MOV R11, UR17 ;  /* 0x00000011000b7c02 */ /* 0x000fca0008000f00 */
[----:B------:R3:W-:Y:S01]  /*8a40*/  STG.E.64 desc[UR12][R8.64+0x8], R10 ;  /* 0x0000080a08007986 */ /* 0x0007e2000c101b0c */
[----:B--2---:R-:W-:-:S04]  /*8a50*/  IADD3 R12, P0, PT, R12, UR14, RZ ;  /* 0x0000000e0c0c7c10 */ /* 0x004fc8000ff1e0ff */
[----:B------:R-:W-:-:S05]  /*8a60*/  IADD3.X R13, PT, PT, R13, UR4, RZ, P0, !PT ;  /* 0x000000040d0d7c10 */ /* 0x000fca00087fe4ff */
[----:B------:R3:W-:Y:S04]  /*8a70*/  STG.E.64 desc[UR12][R8.64], R12 ;  /* 0x0000000c08007986 */ /* 0x0007e8000c101b0c */
.L_x_5:
[----:B------:R-:W-:-:S13]  /*8a80*/  ISETP.GT.AND P0, PT, R24, -0x1, PT ;  /* 0xffffffff1800780c */ /* 0x000fda0003f04270 */
[----:B------:R-:W-:Y:S05]  /*8a90*/  @P0 BRA `(.L_x_100) ;  /* 0xffffff74009c0947 */ /* 0x000fea000383ffff */
[----:B-1----:R-:W-:Y:S05]  /*8aa0*/  EXIT ;  /* 0x000000000000794d */ /* 0x002fea0003800000 */
.L_x_101:
[----:B------:R-:W-:-:S00]  /*8ab0*/  BRA `(.L_x_101) ;  /* 0xfffffffc00fc7947 */ /* 0x000fc0000383ffff */
[----:B------:R-:W-:-:S00]  /*8ac0*/  NOP ;  /* 0x0000000000007918 */ /* 0x000fc00000000000 */
        /* <DEDUP_REMOVED lines=11> */
.L_x_111:


//--------------------- .text._Z16sgpu_cuda_kerneliiPjS_S_S_i --------------------------
	.section	.text._Z16sgpu_cuda_kerneliiPjS_S_S_i,"ax",@progbits
	.align	128
        .global         _Z16sgpu_cuda_kerneliiPjS_S_S_i
        .type           _Z16sgpu_cuda_kerneliiPjS_S_S_i,@function
        .size           _Z16sgpu_cuda_kerneliiPjS_S_S_i,(.L_x_112 - _Z16sgpu_cuda_kerneliiPjS_S_S_i)
        .other          _Z16sgpu_cuda_kerneliiPjS_S_S_i,@"STO_CUDA_ENTRY STV_DEFAULT"
_Z16sgpu_cuda_kerneliiPjS_S_S_i:
.text._Z16sgpu_cuda_kerneliiPjS_S_S_i:
[----:B------:R-:W-:Y:S01]  /*0000*/  LDC R1, c[0x0][0x37c] ;  /* 0x0000df00ff017b82 */ /* 0x000fe20000000800 */
[----:B------:R-:W0:Y:S01]  /*0010*/  S2R R3, SR_TID.X ;  /* 0x0000000000037919 */ /* 0x000e220000002100 */
[----:B------:R-:W0:Y:S01]  /*0020*/  LDCU UR5, c[0x0][0x360] ;  /* 0x00006c00ff0577ac */ /* 0x000e220008000800 */
[----:B------:R-:W-:Y:S01]  /*0030*/  MOV R4, 0x400 ;  /* 0x0000040000047802 */ /* 0x000fe20000000f00 */
[----:B------:R-:W-:Y:S01]  /*0040*/  BSSY.RECONVERGENT B0, `(.L_x_102) ;  /* 0x0000058000007945 */ /* 0x000fe20003800200 */
[----:B------:R-:W0:Y:S01]  /*0050*/  S2R R0, SR_CTAID.X ;  /* 0x0000000000007919 */ /* 0x000e220000002500 */
[----:B------:R-:W1:Y:S02]  /*0060*/  LDCU UR8, c[0x0][0x3a8] ;  /* 0x00007500ff0877ac */ /* 0x000e640008000800 */
[----:B------:R-:W-:Y:S01]  /*0070*/  VIADD R2, R4, 0x3c00 ;  /* 0x00003c0004027836 */ /* 0x000fe20000000000 */
[----:B------:R-:W2:Y:S01]  /*0080*/  S2R R17, SR_CgaCtaId ;  /* 0x0000000000117919 */ /* 0x000ea20000008800 */
[----:B------:R-:W3:Y:S01]  /*0090*/  LDCU UR4, c[0x0][0x380] ;  /* 0x00007000ff0477ac */ /* 0x000ee20008000800 */
[----:B------:R-:W4:Y:S01]  /*00a0*/  LDCU.64 UR6, c[0x0][0x358] ;  /* 0x00006b00ff0677ac */ /* 0x000f220008000a00 */
[----:B------:R-:W0:Y:S02]  /*00b0*/  LDCU UR9, c[0x0][0x384] ;  /* 0x00007080ff0977ac */ /* 0x000e240008000800 */
[----:B0-----:R-:W-:Y:S01]  /*00c0*/  IMAD R5, R0, UR5, R3 ;  /* 0x0000000500057c24 */ /* 0x001fe2000f8e0203 */
[----:B------:R-:W-:-:S02]  /*00d0*/  UMOV UR5, 0xffffffff ;  /* 0xffffffff00057882 */ /* 0x000fc40000000000 */
[----:B---3--:R-:W-:Y:S01]  /*00e0*/  USHF.L.U32 UR4, UR5, UR4, URZ ;  /* 0x0000000405047299 */ /* 0x008fe200080006ff */
[----:B--2---:R-:W-:Y:S02]  /*00f0*/  LEA R2, R17, R2, 0x18 ;  /* 0x0000000211027211 */ /* 0x004fe400078ec0ff */
[----:B-1----:R-:W-:-:S03]  /*0100*/  ISETP.GE.AND P0, PT, R5, UR8, PT ;  /* 0x0000000805007c0c */ /* 0x002fc6000bf06270 */
[----:B------:R-:W-:-:S10]  /*0110*/  IMAD R2, R3, 0x4, R2 ;  /* 0x0000000403027824 */ /* 0x000fd400078e0202 */
[----:B----4-:R-:W-:Y:S05]  /*0120*/  @P0 BRA `(.L_x_103) ;  /* 0x0000000400200947 */ /* 0x010fea0003800000 */
[----:B------:R-:W0:Y:S08]  /*0130*/  LDC.64 R8, c[0x0][0x390] ;  /* 0x0000e400ff087b82 */ /* 0x000e300000000a00 */
[----:B------:R-:W1:Y:S08]  /*0140*/  LDC.64 R10, c[0x0][0x398] ;  /* 0x0000e600ff0a7b82 */ /* 0x000e700000000a00 */
[----:B------:R-:W2:Y:S01]  /*0150*/  LDC.64 R6, c[0x0][0x388] ;  /* 0x0000e200ff067b82 */ /* 0x000ea20000000a00 */
[----:B0-----:R-:W-:-:S06]  /*0160*/  IMAD.WIDE R8, R5, 0x4, R8 ;  /* 0x0000000405087825 */ /* 0x001fcc00078e0208 */
[----:B------:R-:W3:Y:S01]  /*0170*/  LDG.E R8, desc[UR6][R8.64] ;  /* 0x0000000608087981 */ /* 0x000ee2000c1e1900 */
[----:B-1----:R-:W-:-:S06]  /*0180*/  IMAD.WIDE R10, R5, 0x4, R10 ;  /* 0x00000004050a7825 */ /* 0x002fcc00078e020a */
[----:B------:R-:W3:Y:S01]  /*0190*/  LDG.E R11, desc[UR6][R10.64] ;  /* 0x000000060a0b7981 */ /* 0x000ee2000c1e1900 */
[----:B--2---:R-:W-:-:S05]  /*01a0*/  IMAD.WIDE R6, R5, 0x4, R6 ;  /* 0x0000000405067825 */ /* 0x004fca00078e0206 */
[----:B------:R0:W3:Y:S01]  /*01b0*/  LDG.E R13, desc[UR6][R6.64] ;  /* 0x00000006060d7981 */ /* 0x0000e2000c1e1900 */
[C---:B------:R-:W-:Y:S02]  /*01c0*/  VIADD R5, R4.reuse, 0xf00 ;  /* 0x00000f0004057836 */ /* 0x040fe40000000000 */
[C---:B------:R-:W-:Y:S02]  /*01d0*/  VIADD R14, R4.reuse, 0x1e00 ;  /* 0x00001e00040e7836 */ /* 0x040fe40000000000 */
[----:B------:R-:W-:Y:S01]  /*01e0*/  VIADD R15, R4, 0x2d00 ;  /* 0x00002d00040f7836 */ /* 0x000fe20000000000 */
[C---:B------:R-:W-:Y:S02]  /*01f0*/  LEA R4, R17.reuse, R4, 0x18 ;  /* 0x0000000411047211 */ /* 0x040fe400078ec0ff */
[C---:B------:R-:W-:Y:S02]  /*0200*/  LEA R12, R17.reuse, R5, 0x18 ;  /* 0x00000005110c7211 */ /* 0x040fe400078ec0ff */
[----:B------:R-:W-:-:S02]  /*0210*/  LEA R14, R17, R14, 0x18 ;  /* 0x0000000e110e7211 */ /* 0x000fc400078ec0ff */
[----:B------:R-:W-:Y:S01]  /*0220*/  LEA R16, R17, R15, 0x18 ;  /* 0x0000000f11107211 */ /* 0x000fe200078ec0ff */
[C---:B------:R-:W-:Y:S02]  /*0230*/  IMAD R4, R3.reuse, 0x28, R4 ;  /* 0x0000002803047824 */ /* 0x040fe400078e0204 */
[C---:B------:R-:W-:Y:S02]  /*0240*/  IMAD R5, R3.reuse, 0x28, R12 ;  /* 0x0000002803057824 */ /* 0x040fe400078e020c */
[C---:B0-----:R-:W-:Y:S02]  /*0250*/  IMAD R6, R3.reuse, 0x28, R14 ;  /* 0x0000002803067824 */ /* 0x041fe400078e020e */
[----:B------:R-:W-:Y:S02]  /*0260*/  IMAD R7, R3, 0x28, R16 ;  /* 0x0000002803077824 */ /* 0x000fe400078e0210 */
[----:B------:R-:W-:Y:S01]  /*0270*/  HFMA2 R12, -RZ, RZ, 0, 0 ;  /* 0x00000000ff0c7431 */ /* 0x000fe200000001ff */
[----:B------:R-:W-:Y:S01]  /*0280*/  BSSY.RECONVERGENT B1, `(.L_x_104) ;  /* 0x0000030000017945 */ /* 0x000fe20003800200 */
[----:B------:R-:W-:Y:S01]  /*0290*/  IMAD.MOV.U32 R9, RZ, RZ, RZ ;  /* 0x000000ffff097224 */ /* 0x000fe200078e00ff */
[----:B---3--:R-:W-:Y:S01]  /*02a0*/  LOP3.LUT R10, R11, R8, R13, 0xfe, !PT ;  /* 0x000000080b0a7212 */ /* 0x008fe200078efe0d */
[----:B------:R0:W-:Y:S04]  /*02b0*/  STS [R4], R13 ;  /* 0x0000000d04007388 */ /* 0x0001e80000000800 */
[----:B------:R0:W-:Y:S04]  /*02c0*/  STS [R5], R8 ;  /* 0x0000000805007388 */ /* 0x0001e80000000800 */
[----:B------:R0:W-:Y:S04]  /*02d0*/  STS [R6], R11 ;  /* 0x0000000b06007388 */ /* 0x0001e80000000800 */
[----:B------:R0:W-:Y:S02]  /*02e0*/  STS [R7], R10 ;  /* 0x0000000a07007388 */ /* 0x0001e40000000800 */
.L_x_108:
[----:B0-----:R-:W-:Y:S01]  /*02f0*/  IMAD R17, R12, 0x4, R7 ;  /* 0x000000040c117824 */ /* 0x001fe200078e0207 */
[----:B------:R-:W-:Y:S01]  /*0300*/  BSSY.RECONVERGENT B2, `(.L_x_105) ;  /* 0x0000025000027945 */ /* 0x000fe20003800200 */
[----:B------:R-:W-:-:S03]  /*0310*/  IMAD.MOV.U32 R15, RZ, RZ, R12 ;  /* 0x000000ffff0f7224 */ /* 0x000fc600078e000c */
[----:B0-----:R-:W0:Y:S02]  /*0320*/  LDS R11, [R17] ;  /* 0x00000000110b7984 */ /* 0x001e240000000800 */
[----:B0-----:R-:W-:-:S04]  /*0330*/  LOP3.LUT R8, R11, UR4, RZ, 0xfc, !PT ;  /* 0x000000040b087c12 */ /* 0x001fc8000f8efcff */
[----:B------:R-:W-:-:S13]  /*0340*/  ISETP.NE.AND P0, PT, R8, -0x1, PT ;  /* 0xffffffff0800780c */ /* 0x000fda0003f05270 */
[----:B------:R-:W-:Y:S01]  /*0350*/  @!P0 VIADD R12, R12, 0xffffffff ;  /* 0xffffffff0c0c8836 */ /* 0x000fe20000000000 */
[----:B------:R-:W-:Y:S06]  /*0360*/  @!P0 BRA `(.L_x_106) ;  /* 0x0000000000788947 */ /* 0x000fec0003800000 */
[----:B------:R-:W-:-:S04]  /*0370*/  IADD3 R8, PT, PT, R11, 0x1, RZ ;  /* 0x000000010b087810 */ /* 0x000fc80007ffe0ff */
[CC--:B------:R-:W-:Y:S02]  /*0380*/  LOP3.LUT R10, R8.reuse, R11.reuse, RZ, 0xfc, !PT ;  /* 0x0000000b080a7212 */ /* 0x0c0fe400078efcff */
[----:B------:R-:W-:-:S03]  /*0390*/  LOP3.LUT R19, R8, R11, RZ, 0x30, !PT ;  /* 0x0000000b08137212 */ /* 0x000fc600078e30ff */
[----:B------:R0:W-:Y:S01]  /*03a0*/  STS [R17], R10 ;  /* 0x0000000a11007388 */ /* 0x0001e20000000800 */
[----:B------:R-:W-:-:S13]  /*03b0*/  LOP3.LUT P0, RZ, R19, UR4, RZ, 0x30, !PT ;  /* 0x0000000413ff7c12 */ /* 0x000fda000f8030ff */
[----:B0-----:R-:W-:Y:S05]  /*03c0*/  @!P0 BRA `(.L_x_107) ;  /* 0x00000000005c8947 */ /* 0x001fea0003800000 */
[----:B------:R-:W-:-:S05]  /*03d0*/  VIADD R18, R15, 0x1 ;  /* 0x000000010f127836 */ /* 0x000fca0000000000 */
[----:B------:R-:W-:-:S13]  /*03e0*/  ISETP.NE.AND P0, PT, R18, UR9, PT ;  /* 0x0000000912007c0c */ /* 0x000fda000bf05270 */
[----:B------:R-:W-:Y:S02]  /*03f0*/  @!P0 VIADD R9, R9, 0x1 ;  /* 0x0000000109098836 */ /* 0x000fe40000000000 */
[----:B------:R-:W-:Y:S01]  /*0400*/  @!P0 VIADD R12, R15, 0xffffffff ;  /* 0xffffffff0f0c8836 */ /* 0x000fe20000000000 */
[----:B------:R-:W-:Y:S06]  /*0410*/  @!P0 BRA `(.L_x_106) ;  /* 0x00000000004c8947 */ /* 0x000fec0003800000 */
[C---:B------:R-:W-:Y:S02]  /*0420*/  IMAD R8, R15.reuse, 0x4, R4 ;  /* 0x000000040f087824 */ /* 0x040fe400078e0204 */
[----:B------:R-:W-:-:S03]  /*0430*/  IMAD R14, R15, 0x4, R6 ;  /* 0x000000040f0e7824 */ /* 0x000fc600078e0206 */
[----:B------:R-:W0:Y:S02]  /*0440*/  LDS R10, [R8] ;  /* 0x00000000080a7984 */ /* 0x000e240000000800 */
[----:B0-----:R-:W-:Y:S02]  /*0450*/  LOP3.LUT R11, R10, R19, RZ, 0xfc, !PT ;  /* 0x000000130a0b7212 */ /* 0x001fe400078efcff */
[----:B------:R-:W-:-:S03]  /*0460*/  LEA R10, R15, R5, 0x2 ;  /* 0x000000050f0a7211 */ /* 0x000fc600078e10ff */
[----:B------:R-:W-:Y:S04]  /*0470*/  STS [R8+0x4], R11 ;  /* 0x0000040b08007388 */ /* 0x000fe80000000800 */
[----:B------:R-:W0:Y:S02]  /*0480*/  LDS R12, [R10] ;  /* 0x000000000a0c7984 */ /* 0x000e240000000800 */
[----:B0-----:R-:W-:-:S05]  /*0490*/  LOP3.LUT R12, R12, R19, RZ, 0xfc, !PT ;  /* 0x000000130c0c7212 */ /* 0x001fca00078efcff */
[----:B------:R-:W-:-:S05]  /*04a0*/  IMAD.SHL.U32 R13, R12, 0x2, RZ ;  /* 0x000000020c0d7824 */ /* 0x000fca00078e00ff */
[----:B------:R-:W-:Y:S04]  /*04b0*/  STS [R10+0x4], R13 ;  /* 0x0000040d0a007388 */ /* 0x000fe80000000800 */
[----:B------:R-:W0:Y:S02]  /*04c0*/  LDS R12, [R14] ;  /* 0x000000000e0c7984 */ /* 0x000e240000000800 */
[----:B0-----:R-:W-:-:S04]  /*04d0*/  LOP3.LUT R12, R12, R19, RZ, 0xfc, !PT ;  /* 0x000000130c0c7212 */ /* 0x001fc800078efcff */
[----:B------:R-:W-:Y:S01]  /*04e0*/  SHF.R.U32.HI R16, RZ, 0x1, R12 ;  /* 0x00000001ff107819 */ /* 0x000fe2000001160c */
[----:B------:R-:W-:-:S03]  /*04f0*/  IMAD.MOV.U32 R12, RZ, RZ, R18 ;  /* 0x000000ffff0c7224 */ /* 0x000fc600078e0012 */
[----:B------:R-:W-:Y:S01]  /*0500*/  LOP3.LUT R15, R16, R11, R13, 0xfe, !PT ;  /* 0x0000000b100f7212 */ /* 0x000fe200078efe0d */
[----:B------:R0:W-:Y:S04]  /*0510*/  STS [R14+0x4], R16 ;  /* 0x000004100e007388 */ /* 0x0001e80000000800 */
[----:B------:R0:W-:Y:S01]  /*0520*/  STS [R17+0x4], R15 ;  /* 0x0000040f11007388 */ /* 0x0001e20000000800 */
[----:B------:R-:W-:Y:S05]  /*0530*/  BRA `(.L_x_106) ;  /* 0x0000000000047947 */ /* 0x000fea0003800000 */
.L_x_107:
[----:B------:R-:W-:-:S07]  /*0540*/  VIADD R12, R15, 0xffffffff ;  /* 0xffffffff0f0c7836 */ /* 0x000fce0000000000 */
.L_x_106:
[----:B------:R-:W-:Y:S05]  /*0550*/  BSYNC.RECONVERGENT B2 ;  /* 0x0000000000027941 */ /* 0x000fea0003800200 */
.L_x_105:
[----:B------:R-:W-:-:S13]  /*0560*/  ISETP.GT.AND P0, PT, R12, -0x1, PT ;  /* 0xffffffff0c00780c */ /* 0x000fda0003f04270 */
[----:B------:R-:W-:Y:S05]  /*0570*/  @P0 BRA `(.L_x_108) ;  /* 0xfffffffc005c0947 */ /* 0x000fea000383ffff */
[----:B------:R-:W-:Y:S05]  /*0580*/  BSYNC.RECONVERGENT B1 ;  /* 0x0000000000017941 */ /* 0x000fea0003800200 */
.L_x_104:
[----:B------:R1:W-:Y:S01]  /*0590*/  STS [R2], R9 ;  /* 0x0000000902007388 */ /* 0x0003e20000000800 */
[----:B------:R-:W-:Y:S05]  /*05a0*/  BRA `(.L_x_109) ;  /* 0x0000000000047947 */ /* 0x000fea0003800000 */
.L_x_103:
[----:B------:R0:W-:Y:S02]  /*05b0*/  STS [R2], RZ ;  /* 0x000000ff02007388 */ /* 0x0001e40000000800 */
.L_x_109:
[----:B------:R-:W-:Y:S05]  /*05c0*/  BSYNC.RECONVERGENT B0 ;  /* 0x0000000000007941 */ /* 0x000fea0003800200 */
.L_x_102:
[----:B------:R-:W-:Y:S01]  /*05d0*/  BAR.SYNC.DEFER_BLOCKING 0x0 ;  /* 0x0000000000007b1d */ /* 0x000fe20000010000 */
[C---:B------:R-:W-:Y:S02]  /*05e0*/  LOP3.LUT P0, RZ, R3.reuse, 0x3e0, RZ, 0xc0, !PT ;  /* 0x000003e003ff7812 */ /* 0x040fe4000780c0ff */
[C---:B------:R-:W-:Y:S02]  /*05f0*/  ISETP.GT.U32.AND P1, PT, R3.reuse, 0x1f, PT ;  /* 0x0000001f0300780c */ /* 0x040fe40003f24070 */
[----:B------:R-:W-:-:S13]  /*0600*/  ISETP.NE.AND P2, PT, R3, RZ, PT ;  /* 0x000000ff0300720c */ /* 0x000fda0003f45270 */
[----:B------:R-:W2:Y:S01]  /*0610*/  @!P2 S2R R6, SR_CgaCtaId ;  /* 0x000000000006a919 */ /* 0x000ea20000008800 */
[----:B------:R-:W-:Y:S04]  /*0620*/  @!P0 LDS R4, [R2+0x100] ;  /* 0x0001000002048984 */ /* 0x000fe80000000800 */
[----:B------:R-:W3:Y:S02]  /*0630*/  @!P0 LDS R5, [R2] ;  /* 0x0000000002058984 */ /* 0x000ee40000000800 */
[----:B---3--:R-:W-:-:S05]  /*0640*/  @!P0 IADD3 R5, PT, PT, R4, R5, RZ ;  /* 0x0000000504058210 */ /* 0x008fca0007ffe0ff */
[----:B------:R-:W-:Y:S01]  /*0650*/  @!P0 STS [R2], R5 ;  /* 0x0000000502008388 */ /* 0x000fe20000000800 */
[----:B------:R-:W-:Y:S01]  /*0660*/  BAR.SYNC.DEFER_BLOCKING 0x0 ;  /* 0x0000000000007b1d */ /* 0x000fe20000010000 */
[----:B------:R-:W-:-:S05]  /*0670*/  ISETP.GT.U32.AND P0, PT, R3, 0xf, PT ;  /* 0x0000000f0300780c */ /* 0x000fca0003f04070 */
[----:B------:R-:W-:Y:S04]  /*0680*/  @!P1 LDS R4, [R2+0x80] ;  /* 0x0000800002049984 */ /* 0x000fe80000000800 */
[----:B------:R-:W3:Y:S02]  /*0690*/  @!P1 LDS R7, [R2] ;  /* 0x0000000002079984 */ /* 0x000ee40000000800 */
[----:B---3--:R-:W-:-:S05]  /*06a0*/  @!P1 IMAD.IADD R7, R4, 0x1, R7 ;  /* 0x0000000104079824 */ /* 0x008fca00078e0207 */
[----:B------:R-:W-:Y:S01]  /*06b0*/  @!P1 STS [R2], R7 ;  /* 0x0000000702009388 */ /* 0x000fe20000000800 */
[----:B------:R-:W-:Y:S01]  /*06c0*/  BAR.SYNC.DEFER_BLOCKING 0x0 ;  /* 0x0000000000007b1d */ /* 0x000fe20000010000 */
[----:B------:R-:W-:-:S05]  /*06d0*/  ISETP.GT.U32.AND P1, PT, R3, 0x7, PT ;  /* 0x000000070300780c */ /* 0x000fca0003f24070 */
[----:B------:R-:W-:Y:S04]  /*06e0*/  @!P0 LDS R4, [R2+0x40] ;  /* 0x0000400002048984 */ /* 0x000fe80000000800 */
[----:B-1----:R-:W1:Y:S02]  /*06f0*/  @!P0 LDS R9, [R2] ;  /* 0x0000000002098984 */ /* 0x002e640000000800 */
[----:B-1----:R-:W-:-:S05]  /*0700*/  @!P0 IMAD.IADD R9, R4, 0x1, R9 ;  /* 0x0000000104098824 */ /* 0x002fca00078e0209 */
[----:B------:R-:W-:Y:S01]  /*0710*/  @!P0 STS [R2], R9 ;  /* 0x0000000902008388 */ /* 0x000fe20000000800 */
[----:B------:R-:W-:Y:S01]  /*0720*/  BAR.SYNC.DEFER_BLOCKING 0x0 ;  /* 0x0000000000007b1d */ /* 0x000fe20000010000 */
[----:B------:R-:W-:-:S05]  /*0730*/  ISETP.GT.U32.AND P0, PT, R3, 0x3, PT ;  /* 0x000000030300780c */ /* 0x000fca0003f04070 */
[----:B------:R-:W-:Y:S04]  /*0740*/  @!P1 LDS R4, [R2+0x20] ;  /* 0x0000200002049984 */ /* 0x000fe80000000800 */
[----:B------:R-:W1:Y:S02]  /*0750*/  @!P1 LDS R5, [R2] ;  /* 0x0000000002059984 */ /* 0x000e640000000800 */
[----:B-1----:R-:W-:-:S05]  /*0760*/  @!P1 IMAD.IADD R5, R4, 0x1, R5 ;  /* 0x0000000104059824 */ /* 0x002fca00078e0205 */
[----:B------:R1:W-:Y:S01]  /*0770*/  @!P1 STS [R2], R5 ;  /* 0x0000000502009388 */ /* 0x0003e20000000800 */
[----:B------:R-:W-:Y:S01]  /*0780*/  BAR.SYNC.DEFER_BLOCKING 0x0 ;  /* 0x0000000000007b1d */ /* 0x000fe20000010000 */
[----:B------:R-:W-:Y:S02]  /*0790*/  ISETP.GT.U32.AND P1, PT, R3, 0x1, PT ;  /* 0x000000010300780c */ /* 0x000fe40003f24070 */
[----:B-1----:R-:W-:-:S04]  /*07a0*/  @!P2 MOV R5, 0x400 ;  /* 0x000004000005a802 */ /* 0x002fc80000000f00 */
[----:B--2---:R-:W-:Y:S01]  /*07b0*/  @!P2 LEA R9, R6, R5, 0x18 ;  /* 0x000000050609a211 */ /* 0x004fe200078ec0ff */
[----:B------:R-:W-:Y:S04]  /*07c0*/  @!P0 LDS R4, [R2+0x10] ;  /* 0x0000100002048984 */ /* 0x000fe80000000800 */
[----:B------:R-:W1:Y:S02]  /*07d0*/  @!P0 LDS R7, [R2] ;  /* 0x0000000002078984 */ /* 0x000e640000000800 */
[----:B-1----:R-:W-:-:S05]  /*07e0*/  @!P0 IADD3 R7, PT, PT, R4, R7, RZ ;  /* 0x0000000704078210 */ /* 0x002fca0007ffe0ff */
[----:B------:R-:W-:Y:S01]  /*07f0*/  @!P0 STS [R2], R7 ;  /* 0x0000000702008388 */ /* 0x000fe20000000800 */
[----:B------:R-:W-:Y:S06]  /*0800*/  BAR.SYNC.DEFER_BLOCKING 0x0 ;  /* 0x0000000000007b1d */ /* 0x000fec0000010000 */
[----:B------:R-:W-:Y:S04]  /*0810*/  @!P1 LDS R3, [R2+0x8] ;  /* 0x0000080002039984 */ /* 0x000fe80000000800 */
[----:B------:R-:W1:Y:S02]  /*0820*/  @!P1 LDS R4, [R2] ;  /* 0x0000000002049984 */ /* 0x000e640000000800 */
[----:B-1----:R-:W-:-:S05]  /*0830*/  @!P1 IMAD.IADD R3, R3, 0x1, R4 ;  /* 0x0000000103039824 */ /* 0x002fca00078e0204 */
[----:B------:R-:W-:Y:S01]  /*0840*/  @!P1 STS [R2], R3 ;  /* 0x0000000302009388 */ /* 0x000fe20000000800 */
[----:B------:R-:W-:Y:S06]  /*0850*/  BAR.SYNC.DEFER_BLOCKING 0x0 ;  /* 0x0000000000007b1d */ /* 0x000fec0000010000 */
[----:B------:R-:W1:Y:S02]  /*0860*/  @!P2 LDS.64 R4, [R9+0x3c00] ;  /* 0x003c00000904a984 */ /* 0x000e640000000a00 */
[----:B-1----:R-:W-:-:S05]  /*0870*/  @!P2 IMAD.IADD R4, R5, 0x1, R4 ;  /* 0x000000010504a824 */ /* 0x002fca00078e0204 */
[----:B------:R1:W-:Y:S01]  /*0880*/  @!P2 STS [R9+0x3c00], R4 ;  /* 0x003c00040900a388 */ /* 0x0003e20000000800 */
[----:B------:R-:W-:Y:S06]  /*0890*/  BAR.SYNC.DEFER_BLOCKING 0x0 ;  /* 0x0000000000007b1d */ /* 0x000fec0000010000 */
[----:B------:R-:W-:Y:S05]  /*08a0*/  @P2 EXIT ;  /* 0x000000000000294d */ /* 0x000fea0003800000 */
[----:B------:R-:W2:Y:S01]  /*08b0*/  S2UR UR5, SR_CgaCtaId ;  /* 0x00000000000579c3 */ /* 0x000ea20000008800 */
[----:B------:R-:W-:-:S07]  /*08c0*/  UMOV UR4, 0x400 ;  /* 0x0000040000047882 */ /* 0x000fce0000000000 */
[----:B0-----:R-:W0:Y:S01]  /*08d0*/  LDC.64 R2, c[0x0][0x3a0] ;  /* 0x0000e800ff027b82 */ /* 0x001e220000000a00 */
[----:B--2---:R-:W-:Y:S01]  /*08e0*/  ULEA UR4, UR5, UR4, 0x18 ;  /* 0x0000000405047291 */ /* 0x004fe2000f8ec0ff */
[----:B0-----:R-:W-:-:S08]  /*08f0*/  IMAD.WIDE.U32 R2, R0, 0x4, R2 ;  /* 0x0000000400027825 */ /* 0x001fd000078e0002 */
[----:B------:R-:W0:Y:S04]  /*0900*/  LDS R5, [UR4+0x3c00] ;  /* 0x003c0004ff057984 */ /* 0x000e280008000800 */
[----:B0-----:R-:W-:Y:S01]  /*0910*/  STG.E desc[UR6][R2.64], R5 ;  /* 0x0000000502007986 */ /* 0x001fe2000c101906 */
[----:B------:R-:W-:Y:S05]  /*0920*/  EXIT ;  /* 0x000000000000794d */ /* 0x000fea0003800000 */
.L_x_110:
        /* <DEDUP_REMOVED lines=13> */
.L_x_112:


//--------------------- .nv.shared.reserved.0     --------------------------
	.section	.nv.shared.reserved.0,"aw",@nobits
	.weak		__nv_reservedSMEM_offset_0_alias
	.size		__nv_reservedSMEM_offset_0_alias, 0, 64
	.other		__nv_reservedSMEM_offset_0_alias,@"STO_CUDA_RESERVED_SHARED STV_DEFAULT"
__nv_reservedSMEM_offset_0_alias:
	.zero		0
	.zero		64


//--------------------- .nv.shared._Z16sgpu_cuda_kerneliiPjS_S_S_i --------------------------
	.section	.nv.shared._Z16sgpu_cuda_kerneliiPjS_S_S_i,"aw",@nobits
	.sectionflags	@""
	.align	4
.nv.shared._Z16sgpu_cuda_kerneliiPjS_S_S_i:
	.zero		16768


//--------------------- .nv.constant0._Z11nqueen_cudaPiS_S_S_S_S_Plllii --------------------------
	.section	.nv.constant0._Z11nqueen_cudaPiS_S_S_S_S_Plllii,"a",@progbits
	.sectionflags	@""
	.align	4
.nv.constant0._Z11nqueen_cudaPiS_S_S_S_S_Plllii:
	.zero		976


//--------------------- .nv.constant0._Z16sgpu_cuda_kerneliiPjS_S_S_i --------------------------
	.section	.nv.constant0._Z16sgpu_cuda_kerneliiPjS_S_S_i,"a",@progbits
	.sectionflags	@""
	.align	4
.nv.constant0._Z16sgpu_cuda_kerneliiPjS_S_S_i:
	.zero		940


//--------------------- SYMBOLS --------------------------

	.type		.nv.reservedSmem.offset0,@object
	.size		.nv.reservedSmem.offset0,0x4
	.type		.nv.reservedSmem.cap,@object
	.size		.nv.reservedSmem.cap,0x4
